def attn_fwd(
    Q,
    K,
    V,
    Out,
    Lse,
    sm_scale,
    stride_qz,
    stride_qh,
    stride_qm,
    stride_qk,
    stride_kz,
    stride_kh,
    stride_kn,
    stride_kk,
    stride_vz,
    stride_vh,
    stride_vn,
    stride_vk,
    stride_oz,
    stride_oh,
    stride_om,
    stride_ok,
    seqlen_q,
    seqlen_k,
    BLOCK_M: tl.constexpr,
    BLOCK_N: tl.constexpr,
    HEAD_DIM: tl.constexpr,
    CAUSAL: tl.constexpr,
):
    start_m = tl.program_id(0)
    off_hz = tl.program_id(1)
    q_off = off_hz * stride_qh
    k_off = off_hz * stride_kh
    v_off = off_hz * stride_vh
    offs_m = start_m * BLOCK_M + tl.arange(0, BLOCK_M)
    offs_d = tl.arange(0, HEAD_DIM)
    offs_n = tl.arange(0, BLOCK_N)
    q_ptrs = Q + q_off + offs_m[:, None] * stride_qm + offs_d[None, :] * stride_qk
    k_ptrs = K + k_off + offs_d[:, None] * stride_kk + offs_n[None, :] * stride_kn
    v_ptrs = V + v_off + offs_n[:, None] * stride_vn + offs_d[None, :] * stride_vk
    m_i = tl.full([BLOCK_M], float("-inf"), dtype=tl.float32)
    l_i = tl.zeros([BLOCK_M], dtype=tl.float32) + 1.0
    acc = tl.zeros([BLOCK_M, HEAD_DIM], dtype=tl.float32)
    q = tl.load(q_ptrs)
    acc, l_i, m_i = _attn_fwd_inner(
        acc,
        l_i,
        m_i,
        q,
        k_ptrs,
        v_ptrs,
        sm_scale,
        stride_kn,
        stride_vn,
        start_m,
        seqlen_k,
        BLOCK_M,
        BLOCK_N,
        HEAD_DIM,
        CAUSAL,
    )
    acc = acc / l_i[:, None]
    lse = m_i + tl.math.log2(l_i) / 1.4426950408889634
    o_ptrs = (
        Out
        + off_hz * stride_oh
        + offs_m[:, None] * stride_om
        + offs_d[None, :] * stride_ok
    )
    tl.store(o_ptrs, acc.to(Out.dtype.element_ty))
    tl.store(Lse + off_hz * seqlen_q + offs_m, lse)

# config = {"BLOCK_M": 64, "BLOCK_N": 64, "HEAD_DIM": 32, "arch": "sm_100", "causal": true, "dtype": "fp8e4m3", "num_stages": 2, "num_warps": 4}
# arch = sm_100


// ===== COMPILED SASS (sm_100a) =====

	.target	sm_100a

	.elftype	@"ET_EXEC"


//--------------------- .note.nv.tkinfo           --------------------------
	.section	.note.nv.tkinfo,"",@"SHT_NOTE"
	.sectionflags	@"SHF_NOTE_NV_TKINFO"
	.tkinfo
        /*0018*/ 	.word	0x00000081
        /*0030*/ 	.string	""
        /*0030*/ 	.string	"ptxas-blackwell"
        /*0030*/ 	.string	"Cuda compilation tools, release 12.9, V12.9.86"
        /*0030*/ 	.string	"Build cuda_12.9.r12.9/compiler.36037853_0"
        /*0030*/ 	.string	"-v  -suppress-debug-info  -lineinfo  -arch sm_100a "



//--------------------- .note.nv.cuver            --------------------------
	.section	.note.nv.cuver,"",@"SHT_NOTE"
	.sectionflags	@"SHF_NOTE_NV_CUVER"
        /*0018*/ 	.short	0x0001
        /*001a*/ 	.short	0x0064
        /*001c*/ 	.short	0x0001
        /*001e*/ 	.short	0x0000
        /*0020*/ 	.short	0x0001
        /*0022*/ 	.short	0x0000


//--------------------- .nv.info                  --------------------------
	.section	.nv.info,"",@"SHT_CUDA_INFO"
	.align	4


	//----- nvinfo : EIATTR_REGCOUNT
	.align		4
        /*0000*/ 	.byte	0x04, 0x2f
        /*0002*/ 	.short	(.L_5 - .L_4)
	.align		4
.L_4:
        /*0004*/ 	.word	index@(attn_fwd)
        /*0008*/ 	.word	0x00000080


	//----- nvinfo : EIATTR_FRAME_SIZE
	.align		4
.L_5:
        /*000c*/ 	.byte	0x04, 0x11
        /*000e*/ 	.short	(.L_7 - .L_6)
	.align		4
.L_6:
        /*0010*/ 	.word	index@($__internal_2_$__cuda_sm10x_tcgen05_guardrail_trap_unallocated_columns_being_dealloced)
        /*0014*/ 	.word	0x00000000


	//----- nvinfo : EIATTR_FRAME_SIZE
	.align		4
.L_7:
        /*0018*/ 	.byte	0x04, 0x11
        /*001a*/ 	.short	(.L_9 - .L_8)
	.align		4
.L_8:
        /*001c*/ 	.word	index@($__internal_1_$__cuda_sm10x_tcgen05_guardrail_trap_phase_invalid_during_alloc)
        /*0020*/ 	.word	0x00000000


	//----- nvinfo : EIATTR_FRAME_SIZE
	.align		4
.L_9:
        /*0024*/ 	.byte	0x04, 0x11
        /*0026*/ 	.short	(.L_11 - .L_10)
	.align		4
.L_10:
        /*0028*/ 	.word	index@($__internal_0_$__cuda_sm10x_tcgen05_guardrail_trap_col_being_dealloced_not_returned_by_alloc)
        /*002c*/ 	.word	0x00000000


	//----- nvinfo : EIATTR_FRAME_SIZE
	.align		4
.L_11:
        /*0030*/ 	.byte	0x04, 0x11
        /*0032*/ 	.short	(.L_13 - .L_12)
	.align		4
.L_12:
        /*0034*/ 	.word	index@(attn_fwd)
        /*0038*/ 	.word	0x00000000


	//----- nvinfo : EIATTR_MIN_STACK_SIZE
	.align		4
.L_13:
        /*003c*/ 	.byte	0x04, 0x12
        /*003e*/ 	.short	(.L_15 - .L_14)
	.align		4
.L_14:
        /*0040*/ 	.word	index@(attn_fwd)
        /*0044*/ 	.word	0x00000000
.L_15:


//--------------------- .nv.info.attn_fwd         --------------------------
	.section	.nv.info.attn_fwd,"",@"SHT_CUDA_INFO"
	.sectionflags	@""
	.align	4


	//----- nvinfo : EIATTR_CUDA_API_VERSION
	.align		4
        /*0000*/ 	.byte	0x04, 0x37
        /*0002*/ 	.short	(.L_17 - .L_16)
.L_16:
        /*0004*/ 	.word	0x00000081


	//----- nvinfo : EIATTR_KPARAM_INFO
	.align		4
.L_17:
        /*0008*/ 	.byte	0x04, 0x17
        /*000a*/ 	.short	(.L_19 - .L_18)
.L_18:
        /*000c*/ 	.word	0x00000000
        /*0010*/ 	.short	0x0019
        /*0012*/ 	.short	0x0080
        /*0014*/ 	.byte	0x00, 0xf4, 0x21, 0x00


	//----- nvinfo : EIATTR_KPARAM_INFO
	.align		4
.L_19:
        /*0018*/ 	.byte	0x04, 0x17
        /*001a*/ 	.short	(.L_21 - .L_20)
.L_20:
        /*001c*/ 	.word	0x00000000
        /*0020*/ 	.short	0x0018
        /*0022*/ 	.short	0x0078
        /*0024*/ 	.byte	0x00, 0xf4, 0x21, 0x00


	//----- nvinfo : EIATTR_KPARAM_INFO
	.align		4
.L_21:
        /*0028*/ 	.byte	0x04, 0x17
        /*002a*/ 	.short	(.L_23 - .L_22)
.L_22:
        /*002c*/ 	.word	0x00000000
        /*0030*/ 	.short	0x0017
        /*0032*/ 	.short	0x0070
        /*0034*/ 	.byte	0x00, 0xf0, 0x11, 0x00


	//----- nvinfo : EIATTR_KPARAM_INFO
	.align		4
.L_23:
        /*0038*/ 	.byte	0x04, 0x17
        /*003a*/ 	.short	(.L_25 - .L_24)
.L_24:
        /*003c*/ 	.word	0x00000000
        /*0040*/ 	.short	0x0016
        /*0042*/ 	.short	0x006c
        /*0044*/ 	.byte	0x00, 0xf0, 0x11, 0x00


	//----- nvinfo : EIATTR_KPARAM_INFO
	.align		4
.L_25:
        /*0048*/ 	.byte	0x04, 0x17
        /*004a*/ 	.short	(.L_27 - .L_26)
.L_26:
        /*004c*/ 	.word	0x00000000
        /*0050*/ 	.short	0x0015
        /*0052*/ 	.short	0x0068
        /*0054*/ 	.byte	0x00, 0xf0, 0x11, 0x00


	//----- nvinfo : EIATTR_KPARAM_INFO
	.align		4
.L_27:
        /*0058*/ 	.byte	0x04, 0x17
        /*005a*/ 	.short	(.L_29 - .L_28)
.L_28:
        /*005c*/ 	.word	0x00000000
        /*0060*/ 	.short	0x0014
        /*0062*/ 	.short	0x0064
        /*0064*/ 	.byte	0x00, 0xf0, 0x11, 0x00


	//----- nvinfo : EIATTR_KPARAM_INFO
	.align		4
.L_29:
        /*0068*/ 	.byte	0x04, 0x17
        /*006a*/ 	.short	(.L_31 - .L_30)
.L_30:
        /*006c*/ 	.word	0x00000000
        /*0070*/ 	.short	0x0013
        /*0072*/ 	.short	0x0060
        /*0074*/ 	.byte	0x00, 0xf0, 0x11, 0x00


	//----- nvinfo : EIATTR_KPARAM_INFO
	.align		4
.L_31:
        /*0078*/ 	.byte	0x04, 0x17
        /*007a*/ 	.short	(.L_33 - .L_32)
.L_32:
        /*007c*/ 	.word	0x00000000
        /*0080*/ 	.short	0x0012
        /*0082*/ 	.short	0x005c
        /*0084*/ 	.byte	0x00, 0xf0, 0x11, 0x00


	//----- nvinfo : EIATTR_KPARAM_INFO
	.align		4
.L_33:
        /*0088*/ 	.byte	0x04, 0x17
        /*008a*/ 	.short	(.L_35 - .L_34)
.L_34:
        /*008c*/ 	.word	0x00000000
        /*0090*/ 	.short	0x0011
        /*0092*/ 	.short	0x0058
        /*0094*/ 	.byte	0x00, 0xf0, 0x11, 0x00


	//----- nvinfo : EIATTR_KPARAM_INFO
	.align		4
.L_35:
        /*0098*/ 	.byte	0x04, 0x17
        /*009a*/ 	.short	(.L_37 - .L_36)
.L_36:
        /*009c*/ 	.word	0x00000000
        /*00a0*/ 	.short	0x0010
        /*00a2*/ 	.short	0x0054
        /*00a4*/ 	.byte	0x00, 0xf0, 0x11, 0x00


	//----- nvinfo : EIATTR_KPARAM_INFO
	.align		4
.L_37:
        /*00a8*/ 	.byte	0x04, 0x17
        /*00aa*/ 	.short	(.L_39 - .L_38)
.L_38:
        /*00ac*/ 	.word	0x00000000
        /*00b0*/ 	.short	0x000f
        /*00b2*/ 	.short	0x0050
        /*00b4*/ 	.byte	0x00, 0xf0, 0x11, 0x00


	//----- nvinfo : EIATTR_KPARAM_INFO
	.align		4
.L_39:
        /*00b8*/ 	.byte	0x04, 0x17
        /*00ba*/ 	.short	(.L_41 - .L_40)
.L_40:
        /*00bc*/ 	.word	0x00000000
        /*00c0*/ 	.short	0x000e
        /*00c2*/ 	.short	0x004c
        /*00c4*/ 	.byte	0x00, 0xf0, 0x11, 0x00


	//----- nvinfo : EIATTR_KPARAM_INFO
	.align		4
.L_41:
        /*00c8*/ 	.byte	0x04, 0x17
        /*00ca*/ 	.short	(.L_43 - .L_42)
.L_42:
        /*00cc*/ 	.word	0x00000000
        /*00d0*/ 	.short	0x000d
        /*00d2*/ 	.short	0x0048
        /*00d4*/ 	.byte	0x00, 0xf0, 0x11, 0x00


	//----- nvinfo : EIATTR_KPARAM_INFO
	.align		4
.L_43:
        /*00d8*/ 	.byte	0x04, 0x17
        /*00da*/ 	.short	(.L_45 - .L_44)
.L_44:
        /*00dc*/ 	.word	0x00000000
        /*00e0*/ 	.short	0x000c
        /*00e2*/ 	.short	0x0044
        /*00e4*/ 	.byte	0x00, 0xf0, 0x11, 0x00


	//----- nvinfo : EIATTR_KPARAM_INFO
	.align		4
.L_45:
        /*00e8*/ 	.byte	0x04, 0x17
        /*00ea*/ 	.short	(.L_47 - .L_46)
.L_46:
        /*00ec*/ 	.word	0x00000000
        /*00f0*/ 	.short	0x000b
        /*00f2*/ 	.short	0x0040
        /*00f4*/ 	.byte	0x00, 0xf0, 0x11, 0x00


	//----- nvinfo : EIATTR_KPARAM_INFO
	.align		4
.L_47:
        /*00f8*/ 	.byte	0x04, 0x17
        /*00fa*/ 	.short	(.L_49 - .L_48)
.L_48:
        /*00fc*/ 	.word	0x00000000
        /*0100*/ 	.short	0x000a
        /*0102*/ 	.short	0x003c
        /*0104*/ 	.byte	0x00, 0xf0, 0x11, 0x00


	//----- nvinfo : EIATTR_KPARAM_INFO
	.align		4
.L_49:
        /*0108*/ 	.byte	0x04, 0x17
        /*010a*/ 	.short	(.L_51 - .L_50)
.L_50:
        /*010c*/ 	.word	0x00000000
        /*0110*/ 	.short	0x0009
        /*0112*/ 	.short	0x0038
        /*0114*/ 	.byte	0x00, 0xf0, 0x11, 0x00


	//----- nvinfo : EIATTR_KPARAM_INFO
	.align		4
.L_51:
        /*0118*/ 	.byte	0x04, 0x17
        /*011a*/ 	.short	(.L_53 - .L_52)
.L_52:
        /*011c*/ 	.word	0x00000000
        /*0120*/ 	.short	0x0008
        /*0122*/ 	.short	0x0034
        /*0124*/ 	.byte	0x00, 0xf0, 0x11, 0x00


	//----- nvinfo : EIATTR_KPARAM_INFO
	.align		4
.L_53:
        /*0128*/ 	.byte	0x04, 0x17
        /*012a*/ 	.short	(.L_55 - .L_54)
.L_54:
        /*012c*/ 	.word	0x00000000
        /*0130*/ 	.short	0x0007
        /*0132*/ 	.short	0x0030
        /*0134*/ 	.byte	0x00, 0xf0, 0x11, 0x00


	//----- nvinfo : EIATTR_KPARAM_INFO
	.align		4
.L_55:
        /*0138*/ 	.byte	0x04, 0x17
        /*013a*/ 	.short	(.L_57 - .L_56)
.L_56:
        /*013c*/ 	.word	0x00000000
        /*0140*/ 	.short	0x0006
        /*0142*/ 	.short	0x002c
        /*0144*/ 	.byte	0x00, 0xf0, 0x11, 0x00


	//----- nvinfo : EIATTR_KPARAM_INFO
	.align		4
.L_57:
        /*0148*/ 	.byte	0x04, 0x17
        /*014a*/ 	.short	(.L_59 - .L_58)
.L_58:
        /*014c*/ 	.word	0x00000000
        /*0150*/ 	.short	0x0005
        /*0152*/ 	.short	0x0028
        /*0154*/ 	.byte	0x00, 0xf0, 0x11, 0x00


	//----- nvinfo : EIATTR_KPARAM_INFO
	.align		4
.L_59:
        /*0158*/ 	.byte	0x04, 0x17
        /*015a*/ 	.short	(.L_61 - .L_60)
.L_60:
        /*015c*/ 	.word	0x00000000
        /*0160*/ 	.short	0x0004
        /*0162*/ 	.short	0x0020
        /*0164*/ 	.byte	0x00, 0xf4, 0x21, 0x00


	//----- nvinfo : EIATTR_KPARAM_INFO
	.align		4
.L_61:
        /*0168*/ 	.byte	0x04, 0x17
        /*016a*/ 	.short	(.L_63 - .L_62)
.L_62:
        /*016c*/ 	.word	0x00000000
        /*0170*/ 	.short	0x0003
        /*0172*/ 	.short	0x0018
        /*0174*/ 	.byte	0x00, 0xf4, 0x21, 0x00


	//----- nvinfo : EIATTR_KPARAM_INFO
	.align		4
.L_63:
        /*0178*/ 	.byte	0x04, 0x17
        /*017a*/ 	.short	(.L_65 - .L_64)
.L_64:
        /*017c*/ 	.word	0x00000000
        /*0180*/ 	.short	0x0002
        /*0182*/ 	.short	0x0010
        /*0184*/ 	.byte	0x00, 0xf4, 0x21, 0x00


	//----- nvinfo : EIATTR_KPARAM_INFO
	.align		4
.L_65:
        /*0188*/ 	.byte	0x04, 0x17
        /*018a*/ 	.short	(.L_67 - .L_66)
.L_66:
        /*018c*/ 	.word	0x00000000
        /*0190*/ 	.short	0x0001
        /*0192*/ 	.short	0x0008
        /*0194*/ 	.byte	0x00, 0xf4, 0x21, 0x00


	//----- nvinfo : EIATTR_KPARAM_INFO
	.align		4
.L_67:
        /*0198*/ 	.byte	0x04, 0x17
        /*019a*/ 	.short	(.L_69 - .L_68)
.L_68:
        /*019c*/ 	.word	0x00000000
        /*01a0*/ 	.short	0x0000
        /*01a2*/ 	.short	0x0000
        /*01a4*/ 	.byte	0x00, 0xf4, 0x21, 0x00


	//----- nvinfo : EIATTR_AT_ENTRY_FRAGMENTS
	.align		4
.L_69:
        /*01a8*/ 	.byte	0x04, 0x4f
        /*01aa*/ 	.short	(.L_71 - .L_70)


	//   ....[0]....
.L_70:
        /*01ac*/ 	.word	0x00000004


	//----- nvinfo : EIATTR_RESERVED_SMEM_USED
	.align		4
.L_71:
        /*01b0*/ 	.byte	0x01, 0x41
	.zero		2


	//----- nvinfo : EIATTR_SPARSE_MMA_MASK
	.align		4
        /*01b4*/ 	.byte	0x03, 0x50
        /*01b6*/ 	.short	0x0000


	//----- nvinfo : EIATTR_TCGEN05_1CTA_USED
	.align		4
        /*01b8*/ 	.byte	0x01, 0x51
	.zero		2


	//----- nvinfo : EIATTR_MAXREG_COUNT
	.align		4
        /*01bc*/ 	.byte	0x03, 0x1b
        /*01be*/ 	.short	0x00ff


	//----- nvinfo : EIATTR_NUM_BARRIERS
	.align		4
        /*01c0*/ 	.byte	0x02, 0x4c
        /*01c2*/ 	.byte	0x01
	.zero		1


	//----- nvinfo : EIATTR_INT_WARP_WIDE_INSTR_OFFSETS
	.align		4
        /*01c4*/ 	.byte	0x04, 0x31
        /*01c6*/ 	.short	(.L_73 - .L_72)


	//   ....[0]....
.L_72:
        /*01c8*/ 	.word	0x00000e50


	//   ....[1]....
        /*01cc*/ 	.word	0x00000e60


	//   ....[2]....
        /*01d0*/ 	.word	0x00001230


	//   ....[3]....
        /*01d4*/ 	.word	0x000012f0


	//   ....[4]....
        /*01d8*/ 	.word	0x00003830


	//   ....[5]....
        /*01dc*/ 	.word	0x00006df0


	//   ....[6]....
        /*01e0*/ 	.word	0x00006e40


	//----- nvinfo : EIATTR_COOP_GROUP_MASK_REGIDS
	.align		4
.L_73:
        /*01e4*/ 	.byte	0x04, 0x29
        /*01e6*/ 	.short	(.L_75 - .L_74)


	//   ....[0]....
.L_74:
        /*01e8*/ 	.word	0xffffffff


	//   ....[1]....
        /*01ec*/ 	.word	0xffffffff


	//   ....[2]....
        /*01f0*/ 	.word	0xffffffff


	//   ....[3]....
        /*01f4*/ 	.word	0xffffffff


	//   ....[4]....
        /*01f8*/ 	.word	0xffffffff


	//   ....[5]....
        /*01fc*/ 	.word	0xffffffff


	//   ....[6]....
        /*0200*/ 	.word	0xffffffff


	//   ....[7]....
        /*0204*/ 	.word	0xffffffff


	//----- nvinfo : EIATTR_COOP_GROUP_INSTR_OFFSETS
	.align		4
.L_75:
        /*0208*/ 	.byte	0x04, 0x28
        /*020a*/ 	.short	(.L_77 - .L_76)


	//   ....[0]....
.L_76:
        /*020c*/ 	.word	0x00000050


	//   ....[1]....
        /*0210*/ 	.word	0x00000310


	//   ....[2]....
        /*0214*/ 	.word	0x00002490


	//   ....[3]....
        /*0218*/ 	.word	0x00002f20


	//   ....[4]....
        /*021c*/ 	.word	0x000048a0


	//   ....[5]....
        /*0220*/ 	.word	0x00005110


	//   ....[6]....
        /*0224*/ 	.word	0x00006c80


	//   ....[7]....
        /*0228*/ 	.word	0x00006ef0


	//----- nvinfo : EIATTR_VRC_CTA_INIT_COUNT
	.align		4
.L_77:
        /*022c*/ 	.byte	0x02, 0x4a
        /*022e*/ 	.byte	0x80
	.zero		1


	//----- nvinfo : EIATTR_MBARRIER_INSTR_OFFSETS
	.align		4
        /*0230*/ 	.byte	0x04, 0x39
        /*0232*/ 	.short	(.L_79 - .L_78)


	//   ....[0]....
.L_78:
        /*0234*/ 	.word	0x00001000
        /*0238*/ 	.word	0x000000ff
        /*023c*/ 	.word	0x00000000
        /*0240*/ 	.short	0x0100
        /*0242*/ 	.byte	0x0e
	.zero		1


	//   ....[1]....
        /*0244*/ 	.word	0x000012e0
        /*0248*/ 	.word	0x000000ff
        /*024c*/ 	.word	0x00003008
        /*0250*/ 	.short	0x0100
        /*0252*/ 	.byte	0x0c
	.zero		1


	//   ....[2]....
        /*0254*/ 	.word	0x00001530
        /*0258*/ 	.word	0x000000ff
        /*025c*/ 	.word	0x00002000
        /*0260*/ 	.short	0x0100
        /*0262*/ 	.byte	0x0c
	.zero		1


	//   ....[3]....
        /*0264*/ 	.word	0x00001670
        /*0268*/ 	.word	0x000000ff
        /*026c*/ 	.word	0x00002000
        /*0270*/ 	.short	0x010a
        /*0272*/ 	.byte	0x0c
	.zero		1


	//   ....[4]....
        /*0274*/ 	.word	0x00001700
        /*0278*/ 	.word	0x000000ff
        /*027c*/ 	.word	0x00002000
        /*0280*/ 	.short	0x0108
        /*0282*/ 	.byte	0x0c
	.zero		1


	//   ....[5]....
        /*0284*/ 	.word	0x00003a50
        /*0288*/ 	.word	0x000000ff
        /*028c*/ 	.word	0x00003010
        /*0290*/ 	.short	0x0100
        /*0292*/ 	.byte	0x0c
	.zero		1


	//   ....[6]....
        /*0294*/ 	.word	0x00003b70
        /*0298*/ 	.word	0x000000ff
        /*029c*/ 	.word	0x00003010
        /*02a0*/ 	.short	0x010a
        /*02a2*/ 	.byte	0x0c
	.zero		1


	//   ....[7]....
        /*02a4*/ 	.word	0x000048b0
        /*02a8*/ 	.word	0x000000ff
        /*02ac*/ 	.word	0x00003010
        /*02b0*/ 	.short	0x0108
        /*02b2*/ 	.byte	0x0c
	.zero		1


	//   ....[8]....
        /*02b4*/ 	.word	0x00004e90
        /*02b8*/ 	.word	0x000000ff
        /*02bc*/ 	.word	0x00000000
        /*02c0*/ 	.short	0x010a
        /*02c2*/ 	.byte	0x0e
	.zero		1


	//   ....[9]....
        /*02c4*/ 	.word	0x00005af0
        /*02c8*/ 	.word	0x000000ff
        /*02cc*/ 	.word	0x00000000
        /*02d0*/ 	.short	0x010a
        /*02d2*/ 	.byte	0x0e
	.zero		1


	//   ....[10]....
        /*02d4*/ 	.word	0x00005cd0
        /*02d8*/ 	.word	0x000000ff
        /*02dc*/ 	.word	0x00003000
        /*02e0*/ 	.short	0x0108
        /*02e2*/ 	.byte	0x0c
	.zero		1


	//   ....[11]....
        /*02e4*/ 	.word	0x00005d50
        /*02e8*/ 	.word	0x000000ff
        /*02ec*/ 	.word	0x00003008
        /*02f0*/ 	.short	0x0108
        /*02f2*/ 	.byte	0x0c
	.zero		1


	//   ....[12]....
        /*02f4*/ 	.word	0x00006f10
        /*02f8*/ 	.word	0x000000ff
        /*02fc*/ 	.word	0x00002000
        /*0300*/ 	.short	0x010a
        /*0302*/ 	.byte	0x0c
	.zero		1


	//   ....[13]....
        /*0304*/ 	.word	0x00006f40
        /*0308*/ 	.word	0x000000ff
        /*030c*/ 	.word	0x00003010
        /*0310*/ 	.short	0x010a
        /*0312*/ 	.byte	0x0c
	.zero		1


	//   ....[14]....
        /*0314*/ 	.word	0x00006f70
        /*0318*/ 	.word	0x000000ff
        /*031c*/ 	.word	0x00000000
        /*0320*/ 	.short	0x010a
        /*0322*/ 	.byte	0x0e
	.zero		1


	//   ....[15]....
        /*0324*/ 	.word	0x00006fa0
        /*0328*/ 	.word	0x000000ff
        /*032c*/ 	.word	0x00000000
        /*0330*/ 	.short	0x010a
        /*0332*/ 	.byte	0x0e
	.zero		1


	//----- nvinfo : EIATTR_NUM_MBARRIERS
	.align		4
.L_79:
        /*0334*/ 	.byte	0x03, 0x38
        /*0336*/ 	.short	0xffff


	//----- nvinfo : EIATTR_EXIT_INSTR_OFFSETS
	.align		4
        /*0338*/ 	.byte	0x04, 0x1c
        /*033a*/ 	.short	(.L_81 - .L_80)


	//   ....[0]....
.L_80:
        /*033c*/ 	.word	0x00006f00


	//----- nvinfo : EIATTR_REQNTID
	.align		4
.L_81:
        /*0340*/ 	.byte	0x04, 0x10
        /*0342*/ 	.short	(.L_83 - .L_82)
.L_82:
        /*0344*/ 	.word	0x00000080
        /*0348*/ 	.word	0x00000001
        /*034c*/ 	.word	0x00000001


	//----- nvinfo : EIATTR_CRS_STACK_SIZE
	.align		4
.L_83:
        /*0350*/ 	.byte	0x04, 0x1e
        /*0352*/ 	.short	(.L_85 - .L_84)
.L_84:
        /*0354*/ 	.word	0x00000000


	//----- nvinfo : EIATTR_CBANK_PARAM_SIZE
	.align		4
.L_85:
        /*0358*/ 	.byte	0x03, 0x19
        /*035a*/ 	.short	0x0088


	//----- nvinfo : EIATTR_PARAM_CBANK
	.align		4
        /*035c*/ 	.byte	0x04, 0x0a
        /*035e*/ 	.short	(.L_87 - .L_86)
	.align		4
.L_86:
        /*0360*/ 	.word	index@(.nv.constant0.attn_fwd)
        /*0364*/ 	.short	0x0380
        /*0366*/ 	.short	0x0088


	//----- nvinfo : EIATTR_SW_WAR
	.align		4
.L_87:
        /*0368*/ 	.byte	0x04, 0x36
        /*036a*/ 	.short	(.L_89 - .L_88)
.L_88:
        /*036c*/ 	.word	0x00000008
.L_89:


//--------------------- .nv.compat                --------------------------
	.section	.nv.compat,"",@"SHT_CUDA_COMPAT_INFO"
	.align	4
        /*0000*/ 	.byte	0x02, 0x02, 0x02, 0x00, 0x02, 0x05, 0x05, 0x00, 0x02, 0x03, 0x00, 0x00, 0x02, 0x06, 0x01, 0x00


//--------------------- .nv.callgraph             --------------------------
	.section	.nv.callgraph,"",@"SHT_CUDA_CALLGRAPH"
	.align	4
	.sectionentsize	8
	.align		4
        /*0000*/ 	.word	0x00000000
	.align		4
        /*0004*/ 	.word	0xffffffff
	.align		4
        /*0008*/ 	.word	0x00000000
	.align		4
        /*000c*/ 	.word	0xfffffffe
	.align		4
        /*0010*/ 	.word	0x00000000
	.align		4
        /*0014*/ 	.word	0xfffffffd
	.align		4
        /*0018*/ 	.word	0x00000000
	.align		4
        /*001c*/ 	.word	0xfffffffc


//--------------------- .nv.constant4             --------------------------
	.section	.nv.constant4,"a",@progbits
	.align	8
	.align		8
.nv.constant4:
        /*0000*/ 	.dword	_$_str


//--------------------- .text.attn_fwd            --------------------------
	.section	.text.attn_fwd,"ax",@progbits
	.align	128
        .global         attn_fwd
        .type           attn_fwd,@function
        .size           attn_fwd,(.L_x_27 - attn_fwd)
        .other          attn_fwd,@"STO_CUDA_ENTRY STV_DEFAULT"
attn_fwd:
.text.attn_fwd:
[----:B------:R-:W0:Y:S01]  /*0000*/  LDC R1, c[0x0][0x37c] ;  /* 0x0000df00ff017b82 */ /* 0x000e220000000800 */
[----:B------:R-:W1:Y:S02]  /*0010*/  S2R R117, SR_TID.X ;  /* 0x0000000000757919 */ /* 0x000e640000002100 */
[----:B-1----:R-:W-:-:S13]  /*0020*/  ISETP.GE.U32.AND P0, PT, R117, 0x20, PT ;  /* 0x000000207500780c */ /* 0x002fda0003f06070 */
[----:B------:R-:W-:Y:S05]  /*0030*/  @P0 BRA `(.L_x_0) ;  /* 0x0000000000b80947 */ /* 0x000fea0003800000 */
[----:B------:R-:W1:Y:S01]  /*0040*/  S2UR UR6, SR_CgaCtaId ;  /* 0x00000000000679c3 */ /* 0x000e620000008800 */
[----:B------:R-:W-:Y:S01]  /*0050*/  NOP ;  /* 0x0000000000007918 */ /* 0x000fe20000000000 */
[----:B------:R-:W-:Y:S02]  /*0060*/  UMOV UR4, 0x40 ;  /* 0x0000004000047882 */ /* 0x000fe40000000000 */
[----:B-1----:R-:W-:-:S09]  /*0070*/  ULEA UR4, UR6, UR4, 0x18 ;  /* 0x0000000406047291 */ /* 0x002fd2000f8ec0ff */
[----:B------:R-:W1:Y:S01]  /*0080*/  LDS.U8 R0, [UR4] ;  /* 0x00000004ff007984 */ /* 0x000e620008000000 */
[----:B------:R-:W-:Y:S02]  /*0090*/  UMOV UR4, 0x400 ;  /* 0x0000040000047882 */ /* 0x000fe40000000000 */
[----:B------:R-:W-:Y:S01]  /*00a0*/  ULEA UR4, UR6, UR4, 0x18 ;  /* 0x0000000406047291 */ /* 0x000fe2000f8ec0ff */
[----:B-1----:R-:W-:-:S13]  /*00b0*/  ISETP.NE.AND P0, PT, R0, RZ, PT ;  /* 0x000000ff0000720c */ /* 0x002fda0003f05270 */
[----:B------:R-:W-:Y:S05]  /*00c0*/  @P0 BRA `(.L_x_1) ;  /* 0x00000000007c0947 */ /* 0x000fea0003800000 */
[----:B------:R-:W-:-:S13]  /*00d0*/  ELECT P0, URZ, PT ;  /* 0x0000000000ff782f */ /* 0x000fda0003800000 */
[----:B------:R-:W-:Y:S05]  /*00e0*/  @!P0 BRA `(.L_x_2) ;  /* 0x0000000000848947 */ /* 0x000fea0003800000 */
[----:B------:R-:W-:Y:S01]  /*00f0*/  UMOV UR5, 0x2 ;  /* 0x0000000200057882 */ /* 0x000fe20000000000 */
[----:B------:R-:W-:Y:S02]  /*0100*/  IMAD.MOV.U32 R4, RZ, RZ, 0x1 ;  /* 0x00000001ff047424 */ /* 0x000fe400078e00ff */
[----:B------:R-:W-:Y:S02]  /*0110*/  IMAD.MOV.U32 R5, RZ, RZ, 0x3 ;  /* 0x00000003ff057424 */ /* 0x000fe400078e00ff */
[----:B------:R-:W-:Y:S04]  /*0120*/  DEPBAR.LE SB1, 0x36 ;  /* 0x00009d800000791a */ /* 0x000fe80000000000 */
[----:B------:R-:W1:Y:S02]  /*0130*/  UTCATOMSWS.FIND_AND_SET.ALIGN UP0, UR5, UR5 ;  /* 0x00000005000575e3 */ /* 0x000e640008000800 */
[----:B-1----:R-:W-:-:S04]  /*0140*/  PLOP3.LUT P0, PT, PT, PT, UP0, 0x80, 0x8 ;  /* 0x000000000008781c */ /* 0x002fc80003f0f008 */
[----:B------:R-:W-:-:S04]  /*0150*/  SEL R0, RZ, 0xffffffff, !P0 ;  /* 0xffffffffff007807 */ /* 0x000fc80004000000 */
[----:B------:R-:W-:Y:S01]  /*0160*/  ISETP.NE.AND P0, PT, R0, RZ, PT ;  /* 0x000000ff0000720c */ /* 0x000fe20003f05270 */
[----:B------:R-:W-:-:S12]  /*0170*/  IMAD.U32 R0, RZ, RZ, UR5 ;  /* 0x00000005ff007e24 */ /* 0x000fd8000f8e00ff */
[----:B------:R-:W-:Y:S05]  /*0180*/  @P0 BRA `(.L_x_3) ;  /* 0x0000000000240947 */ /* 0x000fea0003800000 */
.L_x_4:
[----:B------:R-:W-:Y:S05]  /*0190*/  NANOSLEEP 0x64 ;  /* 0x000000640000795d */ /* 0x000fea0003800000 */
[----:B------:R-:W-:-:S05]  /*01a0*/  UMOV UR5, 0x2 ;  /* 0x0000000200057882 */ /* 0x000fca0000000000 */
[----:B------:R-:W-:Y:S04]  /*01b0*/  DEPBAR.LE SB1, 0x36 ;  /* 0x00009d800000791a */ /* 0x000fe80000000000 */
[----:B------:R-:W1:Y:S02]  /*01c0*/  UTCATOMSWS.FIND_AND_SET.ALIGN UP0, UR5, UR5 ;  /* 0x00000005000575e3 */ /* 0x000e640008000800 */
[----:B-1----:R-:W-:-:S04]  /*01d0*/  PLOP3.LUT P0, PT, PT, PT, UP0, 0x80, 0x8 ;  /* 0x000000000008781c */ /* 0x002fc80003f0f008 */
[----:B------:R-:W-:-:S04]  /*01e0*/  SEL R0, RZ, 0xffffffff, !P0 ;  /* 0xffffffffff007807 */ /* 0x000fc80004000000 */
[----:B------:R-:W-:Y:S01]  /*01f0*/  ISETP.NE.AND P0, PT, R0, RZ, PT ;  /* 0x000000ff0000720c */ /* 0x000fe20003f05270 */
[----:B------:R-:W-:-:S12]  /*0200*/  IMAD.U32 R0, RZ, RZ, UR5 ;  /* 0x00000005ff007e24 */ /* 0x000fd8000f8e00ff */
[----:B------:R-:W-:Y:S05]  /*0210*/  @!P0 BRA `(.L_x_4) ;  /* 0xfffffffc00dc8947 */ /* 0x000fea000383ffff */
.L_x_3:
[C---:B------:R-:W-:Y:S01]  /*0220*/  VIADD R3, R0.reuse, 0x10 ;  /* 0x0000001000037836 */ /* 0x040fe20000000000 */
[----:B------:R-:W-:Y:S01]  /*0230*/  UMOV UR5, 0x50 ;  /* 0x0000005000057882 */ /* 0x000fe20000000000 */
[----:B------:R-:W-:Y:S01]  /*0240*/  SHF.L.U32 R2, R5, R0, RZ ;  /* 0x0000000005027219 */ /* 0x000fe200000006ff */
[----:B------:R-:W-:Y:S01]  /*0250*/  ULEA UR5, UR6, UR5, 0x18 ;  /* 0x0000000506057291 */ /* 0x000fe2000f8ec0ff */
[----:B------:R-:W-:Y:S01]  /*0260*/  IMAD.SHL.U32 R0, R0, 0x20, RZ ;  /* 0x0000002000007824 */ /* 0x000fe200078e00ff */
[----:B------:R-:W-:-:S04]  /*0270*/  SHF.L.U32 R3, R4, R3, RZ ;  /* 0x0000000304037219 */ /* 0x000fc800000006ff */
[----:B------:R-:W-:-:S05]  /*0280*/  LOP3.LUT R2, R3, R2, RZ, 0xfc, !PT ;  /* 0x0000000203027212 */ /* 0x000fca00078efcff */
[----:B------:R1:W-:Y:S04]  /*0290*/  ATOMS.OR RZ, [UR5], R2 ;  /* 0x00000002ffff798c */ /* 0x0003e8000b000005 */
[----:B------:R1:W-:Y:S01]  /*02a0*/  STS [UR4], R0 ;  /* 0x00000000ff007988 */ /* 0x0003e20008000804 */
[----:B------:R-:W-:Y:S05]  /*02b0*/  BRA `(.L_x_2) ;  /* 0x0000000000107947 */ /* 0x000fea0003800000 */
.L_x_1:
[----:B------:R-:W-:Y:S01]  /*02c0*/  IMAD.MOV.U32 R0, RZ, RZ, -0x1 ;  /* 0xffffffffff007424 */ /* 0x000fe200078e00ff */
[----:B------:R-:W-:-:S04]  /*02d0*/  MOV R2, 0x300 ;  /* 0x0000030000027802 */ /* 0x000fc80000000f00 */
[----:B------:R1:W-:Y:S03]  /*02e0*/  STS [UR4], R0 ;  /* 0x00000000ff007988 */ /* 0x0003e60008000804 */
[----:B01----:R-:W-:Y:S05]  /*02f0*/  CALL.REL.NOINC `($__internal_1_$__cuda_sm10x_tcgen05_guardrail_trap_phase_invalid_during_alloc) ;  /* 0x0000006c00407944 */ /* 0x003fea0003c00000 */
.L_x_2:
[----:B------:R-:W-:Y:S05]  /*0300*/  WARPSYNC.ALL ;  /* 0x0000000000007948 */ /* 0x000fea0003800000 */
[----:B------:R-:W-:Y:S01]  /*0310*/  NOP ;  /* 0x0000000000007918 */ /* 0x000fe20000000000 */
.L_x_0:
[----:B-1----:R-:W1:Y:S01]  /*0320*/  S2R R0, SR_CTAID.X ;  /* 0x0000000000007919 */ /* 0x002e620000002500 */
[----:B------:R-:W2:Y:S01]  /*0330*/  S2UR UR11, SR_CTAID.Y ;  /* 0x00000000000b79c3 */ /* 0x000ea20000002600 */
[----:B------:R-:W2:Y:S01]  /*0340*/  LDCU.64 UR4, c[0x0][0x3b0] ;  /* 0x00007600ff0477ac */ /* 0x000ea20008000a00 */
[----:B------:R-:W-:Y:S01]  /*0350*/  SHF.R.U32.HI R5, RZ, 0x6, R117 ;  /* 0x00000006ff057819 */ /* 0x000fe20000011675 */
[----:B------:R-:W-:-:S03]  /*0360*/  UMOV UR12, 0x400 ;  /* 0x00000400000c7882 */ /* 0x000fc60000000000 */
[----:B------:R-:W-:Y:S01]  /*0370*/  SGXT.U32 R5, R5, 0x1 ;  /* 0x000000010505781a */ /* 0x000fe20000000000 */
[----:B------:R-:W3:Y:S01]  /*0380*/  LDCU.64 UR24, c[0x0][0x358] ;  /* 0x00006b00ff1877ac */ /* 0x000ee20008000a00 */
[----:B------:R-:W4:Y:S08]  /*0390*/  LDC.64 R42, c[0x0][0x380] ;  /* 0x0000e000ff2a7b82 */ /* 0x000f300000000a00 */
[----:B------:R-:W0:Y:S08]  /*03a0*/  LDC R39, c[0x0][0x3b8] ;  /* 0x0000ee00ff277b82 */ /* 0x000e300000000800 */
[----:B------:R-:W3:Y:S01]  /*03b0*/  S2UR UR6, SR_CgaCtaId ;  /* 0x00000000000679c3 */ /* 0x000ee20000008800 */
[----:B--2---:R-:W-:Y:S01]  /*03c0*/  UIMAD UR4, UR11, UR4, URZ ;  /* 0x000000040b0472a4 */ /* 0x004fe2000f8e02ff */
[----:B-1----:R-:W-:-:S06]  /*03d0*/  IMAD.SHL.U32 R30, R0, 0x40, RZ ;  /* 0x00000040001e7824 */ /* 0x002fcc00078e00ff */
[----:B------:R-:W1:Y:S01]  /*03e0*/  LDC.64 R84, c[0x0][0x3c0] ;  /* 0x0000f000ff547b82 */ /* 0x000e620000000a00 */
[----:B------:R-:W-:-:S05]  /*03f0*/  LOP3.LUT R2, R30, 0x3f, R117, 0xf8, !PT ;  /* 0x0000003f1e027812 */ /* 0x000fca00078ef875 */
[----:B------:R-:W-:Y:S01]  /*0400*/  IMAD R3, R2, UR5, RZ ;  /* 0x0000000502037c24 */ /* 0x000fe2000f8e02ff */
[----:B------:R-:W-:Y:S01]  /*0410*/  USHF.R.S32.HI UR5, URZ, 0x1f, UR4 ;  /* 0x0000001fff057899 */ /* 0x000fe20008011404 */
[----:B------:R-:W-:Y:S01]  /*0420*/  LEA.HI R2, R117, 0xe, RZ, 0x1a ;  /* 0x0000000e75027811 */ /* 0x000fe200078fd0ff */
[----:B------:R-:W-:Y:S02]  /*0430*/  BAR.SYNC.DEFER_BLOCKING 0x0 ;  /* 0x0000000000007b1d */ /* 0x000fe40000010000 */
[----:B----4-:R-:W-:Y:S02]  /*0440*/  IADD3 R41, P0, P1, R3, UR4, R42 ;  /* 0x0000000403297c10 */ /* 0x010fe4000f91e02a */
[----:B------:R-:W-:Y:S01]  /*0450*/  SHF.R.S32.HI R0, RZ, 0x1f, R3 ;  /* 0x0000001fff007819 */ /* 0x000fe20000011403 */
[----:B---3--:R-:W-:Y:S01]  /*0460*/  ULEA UR12, UR6, UR12, 0x18 ;  /* 0x0000000c060c7291 */ /* 0x008fe2000f8ec0ff */
[----:B------:R-:W-:Y:S01]  /*0470*/  LEA.HI R3, R117, 0x1e, RZ, 0x1a ;  /* 0x0000001e75037811 */ /* 0x000fe200078fd0ff */
[-C--:B0-----:R-:W-:Y:S01]  /*0480*/  IMAD R15, R2, R39.reuse, RZ ;  /* 0x00000027020f7224 */ /* 0x081fe200078e02ff */
[----:B------:R-:W-:Y:S01]  /*0490*/  IADD3.X R43, PT, PT, R0, UR5, R43, P0, P1 ;  /* 0x00000005002b7c10 */ /* 0x000fe200087e242b */
[----:B------:R-:W-:Y:S01]  /*04a0*/  IMAD R0, R5, R39, RZ ;  /* 0x0000002705007224 */ /* 0x000fe200078e02ff */
[----:B------:R-:W0:Y:S03]  /*04b0*/  LDCU UR4, c[0x0][0x3c8] ;  /* 0x00007900ff0477ac */ /* 0x000e260008000800 */
[----:B------:R-:W-:Y:S01]  /*04c0*/  IMAD R4, R39, 0x2, R0 ;  /* 0x0000000227047824 */ /* 0x000fe200078e0200 */
[----:B------:R-:W-:-:S03]  /*04d0*/  IADD3 R6, P0, PT, R0, R41, RZ ;  /* 0x0000002900067210 */ /* 0x000fc60007f1e0ff */
[----:B------:R-:W-:Y:S01]  /*04e0*/  IMAD R13, R39, 0x2, R4 ;  /* 0x00000002270d7824 */ /* 0x000fe200078e0204 */
[----:B------:R-:W-:Y:S02]  /*04f0*/  IADD3 R8, P1, PT, R4, R41, RZ ;  /* 0x0000002904087210 */ /* 0x000fe40007f3e0ff */
[-C--:B------:R-:W-:Y:S02]  /*0500*/  LEA.HI.X.SX32 R7, R0, R43.reuse, 0x1, P0 ;  /* 0x0000002b00077211 */ /* 0x080fe400000f0eff */
[----:B------:R-:W-:Y:S01]  /*0510*/  LEA.HI.X.SX32 R9, R4, R43, 0x1, P1 ;  /* 0x0000002b04097211 */ /* 0x000fe200008f0eff */
[----:B------:R-:W-:Y:S01]  /*0520*/  IMAD R4, R3, R39, RZ ;  /* 0x0000002703047224 */ /* 0x000fe200078e02ff */
[-C--:B------:R-:W-:Y:S01]  /*0530*/  IADD3 R10, P0, PT, R13, R41.reuse, RZ ;  /* 0x000000290d0a7210 */ /* 0x080fe20007f1e0ff */
[----:B------:R-:W2:Y:S01]  /*0540*/  LDS R28, [UR12] ;  /* 0x0000000cff1c7984 */ /* 0x000ea20008000800 */
[----:B------:R-:W-:Y:S01]  /*0550*/  BAR.SYNC.DEFER_BLOCKING 0x0 ;  /* 0x0000000000007b1d */ /* 0x000fe20000010000 */
[----:B------:R-:W-:Y:S01]  /*0560*/  IADD3 R12, P1, PT, R15, R41, RZ ;  /* 0x000000290f0c7210 */ /* 0x000fe20007f3e0ff */
[----:B------:R-:W-:Y:S01]  /*0570*/  IMAD R0, R39, 0x2, R13 ;  /* 0x0000000227007824 */ /* 0x000fe200078e020d */
[----:B------:R-:W-:-:S02]  /*0580*/  LEA.HI.X.SX32 R11, R13, R43, 0x1, P0 ;  /* 0x0000002b0d0b7211 */ /* 0x000fc400000f0eff */
[C---:B------:R-:W-:Y:S02]  /*0590*/  IADD3 R14, P0, PT, R4.reuse, R41, RZ ;  /* 0x00000029040e7210 */ /* 0x040fe40007f1e0ff */
[-C--:B------:R-:W-:Y:S02]  /*05a0*/  LEA.HI.X.SX32 R13, R15, R43.reuse, 0x1, P1 ;  /* 0x0000002b0f0d7211 */ /* 0x080fe400008f0eff */
[----:B------:R-:W-:Y:S01]  /*05b0*/  LEA.HI.X.SX32 R15, R4, R43, 0x1, P0 ;  /* 0x0000002b040f7211 */ /* 0x000fe200000f0eff */
[----:B------:R-:W-:Y:S01]  /*05c0*/  IMAD R4, R39, 0x2, R0 ;  /* 0x0000000227047824 */ /* 0x000fe200078e0200 */
[----:B------:R-:W-:-:S04]  /*05d0*/  IADD3 R16, P0, PT, R0, R41, RZ ;  /* 0x0000002900107210 */ /* 0x000fc80007f1e0ff */
[----:B------:R-:W-:Y:S01]  /*05e0*/  LEA.HI.X.SX32 R17, R0, R43, 0x1, P0 ;  /* 0x0000002b00117211 */ /* 0x000fe200000f0eff */
[----:B------:R-:W-:Y:S01]  /*05f0*/  IMAD R0, R39, 0x2, R4 ;  /* 0x0000000227007824 */ /* 0x000fe200078e0204 */
[----:B------:R-:W-:-:S04]  /*0600*/  IADD3 R18, P0, PT, R4, R41, RZ ;  /* 0x0000002904127210 */ /* 0x000fc80007f1e0ff */
[----:B------:R-:W-:Y:S01]  /*0610*/  LEA.HI.X.SX32 R19, R4, R43, 0x1, P0 ;  /* 0x0000002b04137211 */ /* 0x000fe200000f0eff */
[C---:B------:R-:W-:Y:S01]  /*0620*/  IMAD R4, R39.reuse, 0x2, R0 ;  /* 0x0000000227047824 */ /* 0x040fe200078e0200 */
[C---:B------:R-:W-:Y:S01]  /*0630*/  IADD3 R20, P0, PT, R0.reuse, R41, RZ ;  /* 0x0000002900147210 */ /* 0x040fe20007f1e0ff */
[----:B------:R3:W5:Y:S03]  /*0640*/  LDG.E.U8 R7, desc[UR24][R6.64] ;  /* 0x0000001806077981 */ /* 0x000766000c1e1100 */
[----:B------:R-:W-:Y:S01]  /*0650*/  LEA.HI.X.SX32 R21, R0, R43, 0x1, P0 ;  /* 0x0000002b00157211 */ /* 0x000fe200000f0eff */
[C---:B------:R-:W-:Y:S01]  /*0660*/  IMAD R0, R39.reuse, 0x4, R4 ;  /* 0x0000000427007824 */ /* 0x040fe200078e0204 */
[-C--:B------:R-:W-:Y:S01]  /*0670*/  IADD3 R22, P0, PT, R4, R41.reuse, RZ ;  /* 0x0000002904167210 */ /* 0x080fe20007f1e0ff */
[----:B------:R4:W5:Y:S03]  /*0680*/  LDG.E.U8 R29, desc[UR24][R16.64] ;  /* 0x00000018101d7981 */ /* 0x000966000c1e1100 */
[----:B------:R-:W-:Y:S01]  /*0690*/  IADD3 R24, P1, PT, R0, R41, RZ ;  /* 0x0000002900187210 */ /* 0x000fe20007f3e0ff */
[C---:B---3--:R-:W-:Y:S01]  /*06a0*/  IMAD R6, R39.reuse, 0x2, R0 ;  /* 0x0000000227067824 */ /* 0x048fe200078e0200 */
[-C--:B------:R-:W-:Y:S01]  /*06b0*/  LEA.HI.X.SX32 R23, R4, R43.reuse, 0x1, P0 ;  /* 0x0000002b04177211 */ /* 0x080fe200000f0eff */
[----:B------:R3:W5:Y:S01]  /*06c0*/  LDG.E.U8 R31, desc[UR24][R18.64] ;  /* 0x00000018121f7981 */ /* 0x000762000c1e1100 */
[----:B------:R-:W-:Y:S01]  /*06d0*/  LEA.HI.X.SX32 R25, R0, R43, 0x1, P1 ;  /* 0x0000002b00197211 */ /* 0x000fe200008f0eff */
[C---:B------:R-:W-:Y:S01]  /*06e0*/  IMAD R0, R39.reuse, 0x2, R6 ;  /* 0x0000000227007824 */ /* 0x040fe200078e0206 */
[C---:B------:R-:W-:Y:S01]  /*06f0*/  IADD3 R26, P0, PT, R6.reuse, R41, RZ ;  /* 0x00000029061a7210 */ /* 0x040fe20007f1e0ff */
[----:B------:R0:W5:Y:S02]  /*0700*/  LDG.E.U8 R33, desc[UR24][R20.64] ;  /* 0x0000001814217981 */ /* 0x000164000c1e1100 */
[----:B------:R-:W-:Y:S01]  /*0710*/  IMAD R4, R39, 0x2, R0 ;  /* 0x0000000227047824 */ /* 0x000fe200078e0200 */
[----:B------:R-:W-:Y:S01]  /*0720*/  LEA.HI.X.SX32 R27, R6, R43, 0x1, P0 ;  /* 0x0000002b061b7211 */ /* 0x000fe200000f0eff */
[----:B------:R-:W5:Y:S01]  /*0730*/  LDG.E.U8 R37, desc[UR24][R24.64] ;  /* 0x0000001818257981 */ /* 0x000f62000c1e1100 */
[----:B----4-:R-:W-:-:S03]  /*0740*/  IADD3 R16, P0, PT, R0, R41, RZ ;  /* 0x0000002900107210 */ /* 0x010fc60007f1e0ff */
[----:B------:R4:W5:Y:S01]  /*0750*/  LDG.E.U8 R35, desc[UR24][R22.64] ;  /* 0x0000001816237981 */ /* 0x000962000c1e1100 */
[----:B------:R-:W-:Y:S01]  /*0760*/  LEA.HI.X.SX32 R17, R0, R43, 0x1, P0 ;  /* 0x0000002b00117211 */ /* 0x000fe200000f0eff */
[C---:B------:R-:W-:Y:S01]  /*0770*/  IMAD R0, R39.reuse, 0x2, R4 ;  /* 0x0000000227007824 */ /* 0x040fe200078e0204 */
[C---:B---3--:R-:W-:Y:S01]  /*0780*/  IADD3 R18, P0, PT, R4.reuse, R41, RZ ;  /* 0x0000002904127210 */ /* 0x048fe20007f1e0ff */
[----:B------:R-:W5:Y:S02]  /*0790*/  LDG.E.U8 R9, desc[UR24][R8.64] ;  /* 0x0000001808097981 */ /* 0x000f64000c1e1100 */
[C---:B------:R-:W-:Y:S01]  /*07a0*/  IMAD R6, R39.reuse, 0x2, R0 ;  /* 0x0000000227067824 */ /* 0x040fe200078e0200 */
[----:B------:R-:W-:Y:S01]  /*07b0*/  LEA.HI.X.SX32 R19, R4, R43, 0x1, P0 ;  /* 0x0000002b04137211 */ /* 0x000fe200000f0eff */
[----:B------:R-:W5:Y:S01]  /*07c0*/  LDG.E.U8 R11, desc[UR24][R10.64] ;  /* 0x000000180a0b7981 */ /* 0x000f62000c1e1100 */
[-C--:B0-----:R-:W-:Y:S01]  /*07d0*/  IADD3 R20, P0, PT, R0, R41.reuse, RZ ;  /* 0x0000002900147210 */ /* 0x081fe20007f1e0ff */
[----:B------:R-:W-:Y:S01]  /*07e0*/  IMAD R4, R39, 0x2, R6 ;  /* 0x0000000227047824 */ /* 0x000fe200078e0206 */
[----:B----4-:R-:W-:Y:S01]  /*07f0*/  IADD3 R22, P1, PT, R6, R41, RZ ;  /* 0x0000002906167210 */ /* 0x010fe20007f3e0ff */
[----:B------:R-:W5:Y:S01]  /*0800*/  LDG.E.U8 R13, desc[UR24][R12.64] ;  /* 0x000000180c0d7981 */ /* 0x000f62000c1e1100 */
[----:B------:R-:W-:-:S02]  /*0810*/  LEA.HI.X.SX32 R21, R0, R43, 0x1, P0 ;  /* 0x0000002b00157211 */ /* 0x000fc400000f0eff */
[----:B------:R-:W-:Y:S01]  /*0820*/  SHF.R.U32.HI R0, RZ, 0x5, R117 ;  /* 0x00000005ff007819 */ /* 0x000fe20000011675 */
[----:B------:R0:W5:Y:S01]  /*0830*/  LDG.E.U8 R39, desc[UR24][R16.64] ;  /* 0x0000001810277981 */ /* 0x000162000c1e1100 */
[----:B------:R-:W-:Y:S02]  /*0840*/  IADD3 R24, P0, PT, R4, R41, RZ ;  /* 0x0000002904187210 */ /* 0x000fe40007f1e0ff */
[----:B------:R-:W-:Y:S01]  /*0850*/  SGXT.U32 R0, R0, 0x2 ;  /* 0x000000020000781a */ /* 0x000fe20000000000 */
[----:B------:R-:W3:Y:S01]  /*0860*/  LDC.64 R40, c[0x0][0x388] ;  /* 0x0000e200ff287b82 */ /* 0x000ee20000000a00 */
[----:B------:R-:W-:Y:S01]  /*0870*/  LEA.HI.X.SX32 R25, R4, R43, 0x1, P0 ;  /* 0x0000002b04197211 */ /* 0x000fe200000f0eff */
[----:B------:R4:W5:Y:S02]  /*0880*/  LDG.E.U8 R15, desc[UR24][R14.64] ;  /* 0x000000180e0f7981 */ /* 0x000964000c1e1100 */
[----:B-1----:R-:W-:Y:S01]  /*0890*/  IMAD R4, R0, R85, RZ ;  /* 0x0000005500047224 */ /* 0x002fe200078e02ff */
[----:B------:R-:W-:Y:S01]  /*08a0*/  LEA.HI.X.SX32 R23, R6, R43, 0x1, P1 ;  /* 0x0000002b06177211 */ /* 0x000fe200008f0eff */
[----:B0-----:R-:W-:Y:S01]  /*08b0*/  IMAD R17, R84, UR11, RZ ;  /* 0x0000000b54117c24 */ /* 0x001fe2000f8e02ff */
[----:B------:R0:W5:Y:S01]  /*08c0*/  LDG.E.U8 R19, desc[UR24][R18.64] ;  /* 0x0000001812137981 */ /* 0x000162000c1e1100 */
[----:B------:R-:W-:Y:S01]  /*08d0*/  IMAD R6, R85, 0x4, R4 ;  /* 0x0000000455067824 */ /* 0x000fe200078e0204 */
[----:B------:R-:W-:-:S02]  /*08e0*/  LOP3.LUT R0, R117, 0x1f, RZ, 0xc0, !PT ;  /* 0x0000001f75007812 */ /* 0x000fc400078ec0ff */
[----:B------:R-:W-:Y:S01]  /*08f0*/  ISETP.GE.U32.AND P4, PT, R117, 0x20, PT ;  /* 0x000000207500780c */ /* 0x000fe20003f86070 */
[C---:B------:R-:W-:Y:S01]  /*0900*/  IMAD R8, R85.reuse, 0x4, R6 ;  /* 0x0000000455087824 */ /* 0x040fe200078e0206 */
[----:B------:R1:W5:Y:S03]  /*0910*/  LDG.E.U8 R21, desc[UR24][R20.64] ;  /* 0x0000001814157981 */ /* 0x000366000c1e1100 */
[----:B------:R-:W-:Y:S01]  /*0920*/  IMAD R10, R85, 0x4, R8 ;  /* 0x00000004550a7824 */ /* 0x000fe200078e0208 */
[----:B------:R-:W-:Y:S01]  /*0930*/  LOP3.LUT R94, R117, 0x7f, RZ, 0xc0, !PT ;  /* 0x0000007f755e7812 */ /* 0x000fe200078ec0ff */
[----:B------:R-:W-:Y:S01]  /*0940*/  IMAD R0, R0, UR4, RZ ;  /* 0x0000000400007c24 */ /* 0x000fe2000f8e02ff */
[----:B------:R0:W5:Y:S01]  /*0950*/  LDG.E.U8 R27, desc[UR24][R26.64] ;  /* 0x000000181a1b7981 */ /* 0x000162000c1e1100 */
[----:B------:R-:W-:Y:S01]  /*0960*/  IMAD R12, R85, 0x4, R10 ;  /* 0x00000004550c7824 */ /* 0x000fe200078e020a */
[----:B------:R-:W-:-:S02]  /*0970*/  SHF.R.S32.HI R16, RZ, 0x1f, R17 ;  /* 0x0000001fff107819 */ /* 0x000fc40000011411 */
[----:B------:R0:W5:Y:S01]  /*0980*/  LDG.E.U8 R23, desc[UR24][R22.64] ;  /* 0x0000001816177981 */ /* 0x000162000c1e1100 */
[C---:B----4-:R-:W-:Y:S01]  /*0990*/  IMAD R14, R85.reuse, 0x4, R12 ;  /* 0x00000004550e7824 */ /* 0x050fe200078e020c */
[----:B---3--:R-:W-:Y:S02]  /*09a0*/  IADD3 R67, P0, P1, R0, R40, R17 ;  /* 0x0000002800437210 */ /* 0x008fe4000791e011 */
[----:B0-----:R-:W-:Y:S01]  /*09b0*/  SHF.R.S32.HI R18, RZ, 0x1f, R0 ;  /* 0x0000001fff127819 */ /* 0x001fe20000011400 */
[C---:B------:R-:W-:Y:S01]  /*09c0*/  IMAD R0, R85.reuse, 0x4, R14 ;  /* 0x0000000455007824 */ /* 0x040fe200078e020e */
[----:B------:R0:W5:Y:S02]  /*09d0*/  LDG.E.U8 R25, desc[UR24][R24.64] ;  /* 0x0000001818197981 */ /* 0x000164000c1e1100 */
[----:B------:R-:W-:Y:S01]  /*09e0*/  IADD3.X R17, PT, PT, R18, R41, R16, P0, P1 ;  /* 0x0000002912117210 */ /* 0x000fe200007e2410 */
[----:B------:R-:W-:Y:S01]  /*09f0*/  IMAD R16, R85, 0x4, R0 ;  /* 0x0000000455107824 */ /* 0x000fe200078e0200 */
[----:B------:R-:W-:-:S03]  /*0a00*/  IADD3 R112, P0, PT, R4, R67, RZ ;  /* 0x0000004304707210 */ /* 0x000fc60007f1e0ff */
[C---:B------:R-:W-:Y:S01]  /*0a10*/  IMAD R18, R85.reuse, 0x4, R16 ;  /* 0x0000000455127824 */ /* 0x040fe200078e0210 */
[----:B------:R-:W-:Y:S02]  /*0a20*/  IADD3 R110, P1, PT, R6, R67, RZ ;  /* 0x00000043066e7210 */ /* 0x000fe40007f3e0ff */
[----:B------:R-:W-:Y:S01]  /*0a30*/  LEA.HI.X.SX32 R113, R4, R17, 0x1, P0 ;  /* 0x0000001104717211 */ /* 0x000fe200000f0eff */
[C---:B------:R-:W-:Y:S01]  /*0a40*/  IMAD R4, R85.reuse, 0x4, R18 ;  /* 0x0000000455047824 */ /* 0x040fe200078e0212 */
[----:B------:R-:W-:Y:S02]  /*0a50*/  IADD3 R104, P2, PT, R8, R67, RZ ;  /* 0x0000004308687210 */ /* 0x000fe40007f5e0ff */
[----:B------:R-:W-:Y:S01]  /*0a60*/  LEA.HI.X.SX32 R111, R6, R17, 0x1, P1 ;  /* 0x00000011066f7211 */ /* 0x000fe200008f0eff */
[C---:B------:R-:W-:Y:S01]  /*0a70*/  IMAD R6, R85.reuse, 0x4, R4 ;  /* 0x0000000455067824 */ /* 0x040fe200078e0204 */
[----:B------:R-:W-:Y:S02]  /*0a80*/  IADD3 R102, P0, PT, R10, R67, RZ ;  /* 0x000000430a667210 */ /* 0x000fe40007f1e0ff */
[-C--:B------:R-:W-:Y:S01]  /*0a90*/  LEA.HI.X.SX32 R105, R8, R17.reuse, 0x1, P2 ;  /* 0x0000001108697211 */ /* 0x080fe200010f0eff */
[----:B------:R-:W-:Y:S01]  /*0aa0*/  IMAD R8, R85, 0x4, R6 ;  /* 0x0000000455087824 */ /* 0x000fe200078e0206 */
[----:B------:R-:W-:-:S02]  /*0ab0*/  LEA.HI.X.SX32 R103, R10, R17, 0x1, P0 ;  /* 0x000000110a677211 */ /* 0x000fc400000f0eff */
[-C--:B------:R-:W-:Y:S01]  /*0ac0*/  IADD3 R86, P0, PT, R0, R67.reuse, RZ ;  /* 0x0000004300567210 */ /* 0x080fe20007f1e0ff */
[C---:B------:R-:W-:Y:S01]  /*0ad0*/  IMAD R10, R85.reuse, 0x4, R8 ;  /* 0x00000004550a7824 */ /* 0x040fe200078e0208 */
[-C--:B------:R-:W-:Y:S02]  /*0ae0*/  IADD3 R100, P1, PT, R12, R67.reuse, RZ ;  /* 0x000000430c647210 */ /* 0x080fe40007f3e0ff */
[----:B------:R-:W-:Y:S02]  /*0af0*/  IADD3 R88, P2, PT, R14, R67, RZ ;  /* 0x000000430e587210 */ /* 0x000fe40007f5e0ff */
[-C--:B------:R-:W-:Y:S01]  /*0b00*/  LEA.HI.X.SX32 R87, R0, R17.reuse, 0x1, P0 ;  /* 0x0000001100577211 */ /* 0x080fe200000f0eff */
[C---:B------:R-:W-:Y:S01]  /*0b10*/  IMAD R0, R85.reuse, 0x4, R10 ;  /* 0x0000000455007824 */ /* 0x040fe200078e020a */
[-C--:B------:R-:W-:Y:S02]  /*0b20*/  LEA.HI.X.SX32 R101, R12, R17.reuse, 0x1, P1 ;  /* 0x000000110c657211 */ /* 0x080fe400008f0eff */
[----:B------:R-:W-:Y:S01]  /*0b30*/  LEA.HI.X.SX32 R89, R14, R17, 0x1, P2 ;  /* 0x000000110e597211 */ /* 0x000fe200010f0eff */
[----:B------:R-:W-:Y:S01]  /*0b40*/  IMAD R12, R85, 0x4, R0 ;  /* 0x00000004550c7824 */ /* 0x000fe200078e0200 */
[----:B------:R-:W-:-:S02]  /*0b50*/  IADD3 R82, P1, PT, R16, R67, RZ ;  /* 0x0000004310527210 */ /* 0x000fc40007f3e0ff */
[-C--:B------:R-:W-:Y:S02]  /*0b60*/  IADD3 R80, P2, PT, R18, R67.reuse, RZ ;  /* 0x0000004312507210 */ /* 0x080fe40007f5e0ff */
[----:B------:R-:W-:Y:S02]  /*0b70*/  IADD3 R78, P0, PT, R4, R67, RZ ;  /* 0x00000043044e7210 */ /* 0x000fe40007f1e0ff */
[-C--:B------:R-:W-:Y:S02]  /*0b80*/  LEA.HI.X.SX32 R83, R16, R17.reuse, 0x1, P1 ;  /* 0x0000001110537211 */ /* 0x080fe400008f0eff */
[-C--:B------:R-:W-:Y:S02]  /*0b90*/  LEA.HI.X.SX32 R81, R18, R17.reuse, 0x1, P2 ;  /* 0x0000001112517211 */ /* 0x080fe400010f0eff */
[----:B------:R-:W-:Y:S01]  /*0ba0*/  LEA.HI.X.SX32 R79, R4, R17, 0x1, P0 ;  /* 0x00000011044f7211 */ /* 0x000fe200000f0eff */
[----:B------:R-:W-:Y:S01]  /*0bb0*/  IMAD R4, R85, 0x4, R12 ;  /* 0x0000000455047824 */ /* 0x000fe200078e020c */
[----:B------:R-:W-:-:S02]  /*0bc0*/  IADD3 R76, P1, PT, R6, R67, RZ ;  /* 0x00000043064c7210 */ /* 0x000fc40007f3e0ff */
[----:B------:R-:W-:Y:S02]  /*0bd0*/  IADD3 R74, P2, PT, R8, R67, RZ ;  /* 0x00000043084a7210 */ /* 0x000fe40007f5e0ff */
[----:B-1----:R-:W-:Y:S02]  /*0be0*/  SHF.R.U32.HI R20, RZ, 0x5, R117 ;  /* 0x00000005ff147819 */ /* 0x002fe40000011675 */
[-C--:B------:R-:W-:Y:S02]  /*0bf0*/  LEA.HI.X.SX32 R77, R6, R17.reuse, 0x1, P1 ;  /* 0x00000011064d7211 */ /* 0x080fe400008f0eff */
[----:B------:R-:W-:Y:S02]  /*0c00*/  LEA.HI.X.SX32 R75, R8, R17, 0x1, P2 ;  /* 0x00000011084b7211 */ /* 0x000fe400010f0eff */
[-C--:B------:R-:W-:Y:S02]  /*0c10*/  IADD3 R72, P0, PT, R10, R67.reuse, RZ ;  /* 0x000000430a487210 */ /* 0x080fe40007f1e0ff */
[----:B------:R-:W-:-:S02]  /*0c20*/  IADD3 R70, P1, PT, R0, R67, RZ ;  /* 0x0000004300467210 */ /* 0x000fc40007f3e0ff */
[-C--:B------:R-:W-:Y:S02]  /*0c30*/  IADD3 R68, P2, PT, R12, R67.reuse, RZ ;  /* 0x000000430c447210 */ /* 0x080fe40007f5e0ff */
[----:B------:R-:W-:Y:S02]  /*0c40*/  IADD3 R66, P3, PT, R4, R67, RZ ;  /* 0x0000004304427210 */ /* 0x000fe40007f7e0ff */
[----:B------:R-:W-:Y:S02]  /*0c50*/  R2UR UR20, R20 ;  /* 0x00000000141472ca */ /* 0x000fe400000e0000 */
[----:B--2---:R-:W-:Y:S02]  /*0c60*/  R2UR UR10, R28 ;  /* 0x000000001c0a72ca */ /* 0x004fe400000e0000 */
[-C--:B------:R-:W-:Y:S02]  /*0c70*/  LEA.HI.X.SX32 R73, R10, R17.reuse, 0x1, P0 ;  /* 0x000000110a497211 */ /* 0x080fe400000f0eff */
[----:B------:R-:W-:-:S02]  /*0c80*/  LEA.HI.X.SX32 R71, R0, R17, 0x1, P1 ;  /* 0x0000001100477211 */ /* 0x000fc400008f0eff */
[-C--:B------:R-:W-:Y:S02]  /*0c90*/  LEA.HI.X.SX32 R69, R12, R17.reuse, 0x1, P2 ;  /* 0x000000110c457211 */ /* 0x080fe400010f0eff */
[----:B------:R-:W-:Y:S02]  /*0ca0*/  LEA.HI.X.SX32 R67, R4, R17, 0x1, P3 ;  /* 0x0000001104437211 */ /* 0x000fe400018f0eff */
[----:B------:R-:W-:Y:S01]  /*0cb0*/  LOP3.LUT R90, R94, 0x10, RZ, 0x3c, !PT ;  /* 0x000000105e5a7812 */ /* 0x000fe200078e3cff */
[----:B0-----:R-:W-:Y:S06]  /*0cc0*/  @P4 BRA `(.L_x_5) ;  /* 0x0000000000184947 */ /* 0x001fec0003800000 */
[----:B------:R-:W-:Y:S01]  /*0cd0*/  ELECT P0, URZ, PT ;  /* 0x0000000000ff782f */ /* 0x000fe20003800000 */
[----:B------:R-:W-:Y:S01]  /*0ce0*/  IMAD.MOV.U32 R0, RZ, RZ, 0x1 ;  /* 0x00000001ff007424 */ /* 0x000fe200078e00ff */
[----:B------:R-:W-:Y:S01]  /*0cf0*/  UMOV UR4, 0x40 ;  /* 0x0000004000047882 */ /* 0x000fe20000000000 */
[----:B------:R-:W-:Y:S01]  /*0d00*/  UVIRTCOUNT.DEALLOC.SMPOOL 0x80 ;  /* 0x000000800000784c */ /* 0x000fe20000000000 */
[----:B------:R-:W-:-:S09]  /*0d10*/  ULEA UR4, UR6, UR4, 0x18 ;  /* 0x0000000406047291 */ /* 0x000fd2000f8ec0ff */
[----:B------:R0:W-:Y:S03]  /*0d20*/  @P0 STS.U8 [UR4], R0 ;  /* 0x00000000ff000988 */ /* 0x0001e60008000004 */
.L_x_5:
[----:B------:R-:W-:Y:S01]  /*0d30*/  USHF.L.U32 UR4, UR20, 0x15, URZ ;  /* 0x0000001514047899 */ /* 0x000fe200080006ff */
[C---:B------:R-:W-:Y:S01]  /*0d40*/  LOP3.LUT R84, R94.reuse, 0x20, RZ, 0x3c, !PT ;  /* 0x000000205e547812 */ /* 0x040fe200078e3cff */
[----:B-----5:R-:W-:Y:S01]  /*0d50*/  STS.U8 [R94+UR12+0x1000], R7 ;  /* 0x001000075e007988 */ /* 0x020fe2000800000c */
[----:B0-----:R-:W-:Y:S01]  /*0d60*/  LOP3.LUT R0, R94, 0x30, RZ, 0x3c, !PT ;  /* 0x000000305e007812 */ /* 0x001fe200078e3cff */
[----:B------:R-:W-:Y:S01]  /*0d70*/  ULOP3.LUT UR4, UR4, 0x600000, URZ, 0xc0, !UPT ;  /* 0x0060000004047892 */ /* 0x000fe2000f8ec0ff */
[----:B------:R-:W-:Y:S01]  /*0d80*/  LOP3.LUT P3, RZ, R117, 0x7f, RZ, 0xc0, !PT ;  /* 0x0000007f75ff7812 */ /* 0x000fe2000786c0ff */
[----:B------:R0:W-:Y:S01]  /*0d90*/  STS.U8 [R94+UR12+0x1200], R31 ;  /* 0x0012001f5e007988 */ /* 0x0001e2000800000c */
[----:B------:R-:W-:Y:S01]  /*0da0*/  UMOV UR5, 0x1 ;  /* 0x0000000100057882 */ /* 0x000fe20000000000 */
[----:B------:R-:W-:Y:S01]  /*0db0*/  UIADD3 UR13, UPT, UPT, UR10, UR4, URZ ;  /* 0x000000040a0d7290 */ /* 0x000fe2000fffe0ff */
[----:B------:R-:W-:Y:S01]  /*0dc0*/  VIADD R118, R30, 0x40 ;  /* 0x000000401e767836 */ /* 0x000fe20000000000 */
[----:B------:R1:W-:Y:S01]  /*0dd0*/  STS.U8 [R94+UR12+0x1400], R37 ;  /* 0x001400255e007988 */ /* 0x0003e2000800000c */
[----:B------:R-:W-:Y:S01]  /*0de0*/  UIADD3 UR14, UPT, UPT, UR12, 0x3000, URZ ;  /* 0x000030000c0e7890 */ /* 0x000fe2000fffe0ff */
[----:B------:R-:W-:Y:S01]  /*0df0*/  PRMT R17, RZ, 0x7610, R17 ;  /* 0x00007610ff117816 */ /* 0x000fe20000000011 */
[----:B------:R-:W2:Y:S01]  /*0e00*/  LDC R38, c[0x0][0x3d8] ;  /* 0x0000f600ff267b82 */ /* 0x000ea20000000800 */
[----:B------:R-:W-:Y:S01]  /*0e10*/  STS.U8 [R94+UR12+0x1600], R21 ;  /* 0x001600155e007988 */ /* 0x000fe2000800000c */
[----:B------:R-:W-:Y:S01]  /*0e20*/  ISETP.GT.AND P0, PT, R118, RZ, PT ;  /* 0x000000ff7600720c */ /* 0x000fe20003f04270 */
[----:B------:R-:W3:Y:S02]  /*0e30*/  LDCU.64 UR16, c[0x0][0x3d0] ;  /* 0x00007a00ff1077ac */ /* 0x000ee40008000a00 */
[----:B------:R4:W-:Y:S01]  /*0e40*/  STS.U8 [R90+UR12+0x1080], R9 ;  /* 0x001080095a007988 */ /* 0x0009e2000800000c */
[----:B------:R-:W-:Y:S01]  /*0e50*/  VOTEU.ALL UP0, P3 ;  /* 0x0000000000ff7886 */ /* 0x000fe20001800000 */
[----:B------:R-:W-:-:S02]  /*0e60*/  VOTEU.ALL UP1, P3 ;  /* 0x0000000000ff7886 */ /* 0x000fc40001820000 */
[----:B------:R-:W-:Y:S01]  /*0e70*/  STS.U8 [R90+UR12+0x1280], R33 ;  /* 0x001280215a007988 */ /* 0x000fe2000800000c */
[----:B0-----:R-:W-:Y:S01]  /*0e80*/  PRMT R31, RZ, 0x7610, R31 ;  /* 0x00007610ff1f7816 */ /* 0x001fe2000000001f */
[----:B-1----:R-:W0:Y:S01]  /*0e90*/  LDC.64 R36, c[0x0][0x390] ;  /* 0x0000e400ff247b82 */ /* 0x002e220000000a00 */
[----:B------:R-:W-:-:S04]  /*0ea0*/  @!UP0 UIADD3 UR6, UPT, UPT, -UR5, 0x100000, URZ ;  /* 0x0010000005068890 */ /* 0x000fc8000fffe1ff */
[----:B------:R-:W-:Y:S02]  /*0eb0*/  @!UP0 USHF.L.U32 UR7, UR6, 0xb, URZ ;  /* 0x0000000b06078899 */ /* 0x000fe400080006ff */
[----:B------:R-:W-:Y:S01]  /*0ec0*/  @!UP0 USHF.L.U32 UR6, UR6, 0x1, URZ ;  /* 0x0000000106068899 */ /* 0x000fe200080006ff */
[----:B------:R-:W-:Y:S01]  /*0ed0*/  STS.U8 [R90+UR12+0x1480], R27 ;  /* 0x0014801b5a007988 */ /* 0x000fe2000800000c */
[----:B------:R-:W-:Y:S01]  /*0ee0*/  STTM.16dp32bit_t0_t15.x16 tmem[UR13], RZ ;  /* 0x000000ff000079ed */ /* 0x000fe20008a0000d */
[----:B------:R-:W-:Y:S02]  /*0ef0*/  STTM.16dp32bit_t16_t31.x16 tmem[UR13+0x10], RZ ;  /* 0x000010ff000079ed */ /* 0x000fe40008a2000d */
[----:B------:R-:W-:Y:S01]  /*0f00*/  STS.U8 [R90+UR12+0x1680], R23 ;  /* 0x001680175a007988 */ /* 0x000fe2000800000c */
[----:B----4-:R-:W-:-:S03]  /*0f10*/  PRMT R9, RZ, 0x7610, R9 ;  /* 0x00007610ff097816 */ /* 0x010fc60000000009 */
[----:B------:R-:W-:Y:S04]  /*0f20*/  STS.U8 [R84+UR12+0x1100], R11 ;  /* 0x0011000b54007988 */ /* 0x000fe8000800000c */
[----:B------:R-:W-:Y:S04]  /*0f30*/  STS.U8 [R84+UR12+0x1300], R35 ;  /* 0x0013002354007988 */ /* 0x000fe8000800000c */
[----:B------:R-:W-:Y:S04]  /*0f40*/  STS.U8 [R84+UR12+0x1500], R39 ;  /* 0x0015002754007988 */ /* 0x000fe8000800000c */
[----:B------:R1:W-:Y:S04]  /*0f50*/  STS.U8 [R84+UR12+0x1700], R25 ;  /* 0x0017001954007988 */ /* 0x0003e8000800000c */
[----:B------:R-:W-:Y:S04]  /*0f60*/  STS.U8 [R0+UR12+0x1180], R29 ;  /* 0x0011801d00007988 */ /* 0x000fe8000800000c */
[----:B------:R-:W-:Y:S04]  /*0f70*/  STS.U8 [R0+UR12+0x1380], R13 ;  /* 0x0013800d00007988 */ /* 0x000fe8000800000c */
[----:B------:R-:W-:Y:S04]  /*0f80*/  STS.U8 [R0+UR12+0x1580], R19 ;  /* 0x0015801300007988 */ /* 0x000fe8000800000c */
[----:B------:R4:W-:Y:S01]  /*0f90*/  STS.U8 [R0+UR12+0x1780], R15 ;  /* 0x0017800f00007988 */ /* 0x0009e2000800000c */
[----:B------:R-:W0:Y:S02]  /*0fa0*/  FENCE.VIEW.ASYNC.T ;  /* 0x00000000000073c6 */ /* 0x000e240000000200 */
[----:B0-----:R-:W-:Y:S01]  /*0fb0*/  BAR.SYNC.DEFER_BLOCKING 0x0 ;  /* 0x0000000000007b1d */ /* 0x001fe20000010000 */
[----:B------:R-:W-:-:S02]  /*0fc0*/  PRMT R21, RZ, 0x7610, R21 ;  /* 0x00007610ff157816 */ /* 0x000fc40000000015 */
[----:B-1----:R-:W-:Y:S02]  /*0fd0*/  PRMT R25, RZ, 0x7610, R25 ;  /* 0x00007610ff197816 */ /* 0x002fe40000000019 */
[----:B----4-:R-:W-:Y:S01]  /*0fe0*/  PRMT R15, RZ, 0x7610, R15 ;  /* 0x00007610ff0f7816 */ /* 0x010fe2000000000f */
[----:B------:R-:W0:Y:S02]  /*0ff0*/  FENCE.VIEW.ASYNC.S ;  /* 0x00000000000073c6 */ /* 0x000e240000000000 */
[----:B0-----:R0:W1:Y:S02]  /*1000*/  @!UP1 SYNCS.EXCH.64 URZ, [UR14], UR6 ;  /* 0x000000060eff95b2 */ /* 0x0010640008000100 */
[----:B-1----:R-:W-:Y:S01]  /*1010*/  BAR.SYNC.DEFER_BLOCKING 0x0 ;  /* 0x0000000000007b1d */ /* 0x002fe20000010000 */
[----:B------:R-:W-:Y:S02]  /*1020*/  PRMT R29, RZ, 0x7610, R29 ;  /* 0x00007610ff1d7816 */ /* 0x000fe4000000001d */
[----:B------:R-:W-:-:S02]  /*1030*/  PRMT R33, RZ, 0x7610, R33 ;  /* 0x00007610ff217816 */ /* 0x000fc40000000021 */
[----:B------:R-:W-:Y:S02]  /*1040*/  PRMT R39, RZ, 0x7610, R39 ;  /* 0x00007610ff277816 */ /* 0x000fe40000000027 */
[----:B------:R-:W-:Y:S02]  /*1050*/  PRMT R11, RZ, 0x7610, R11 ;  /* 0x00007610ff0b7816 */ /* 0x000fe4000000000b */
[----:B------:R-:W-:Y:S02]  /*1060*/  PRMT R13, RZ, 0x7610, R13 ;  /* 0x00007610ff0d7816 */ /* 0x000fe4000000000d */
[----:B------:R-:W-:Y:S02]  /*1070*/  PRMT R19, RZ, 0x7610, R19 ;  /* 0x00007610ff137816 */ /* 0x000fe40000000013 */
[----:B------:R-:W-:Y:S02]  /*1080*/  PRMT R23, RZ, 0x7610, R23 ;  /* 0x00007610ff177816 */ /* 0x000fe40000000017 */
[----:B------:R-:W-:-:S02]  /*1090*/  PRMT R27, RZ, 0x7610, R27 ;  /* 0x00007610ff1b7816 */ /* 0x000fc4000000001b */
[----:B------:R-:W-:Y:S02]  /*10a0*/  PRMT R35, RZ, 0x7610, R35 ;  /* 0x00007610ff237816 */ /* 0x000fe40000000023 */
[----:B------:R-:W-:Y:S01]  /*10b0*/  PRMT R49, RZ, 0x7610, R49 ;  /* 0x00007610ff317816 */ /* 0x000fe20000000031 */
[----:B------:R-:W4:Y:S04]  /*10c0*/  @P0 LDG.E.U8 R9, desc[UR24][R112.64] ;  /* 0x0000001870090981 */ /* 0x000f28000c1e1100 */
        /* <DEDUP_REMOVED lines=14> */
[----:B------:R-:W4:Y:S01]  /*11b0*/  @P0 LDG.E.U8 R49, desc[UR24][R66.64] ;  /* 0x0000001842310981 */ /* 0x000f22000c1e1100 */
[----:B--2---:R-:W-:Y:S01]  /*11c0*/  IMAD R5, R5, R38, RZ ;  /* 0x0000002605057224 */ /* 0x004fe200078e02ff */
[----:B------:R-:W-:Y:S01]  /*11d0*/  LOP3.LUT R4, R117, 0x3f, RZ, 0xc0, !PT ;  /* 0x0000003f75047812 */ /* 0x000fe200078ec0ff */
[----:B---3--:R-:W-:-:S02]  /*11e0*/  UIMAD UR16, UR11, UR16, URZ ;  /* 0x000000100b1072a4 */ /* 0x008fc4000f8e02ff */
[----:B0-----:R-:W-:-:S04]  /*11f0*/  @!UP0 UIADD3 UR6, UPT, UPT, -UR5, 0x100000, URZ ;  /* 0x0010000005068890 */ /* 0x001fc8000fffe1ff */
[----:B------:R-:W-:Y:S02]  /*1200*/  @!UP0 USHF.L.U32 UR7, UR6, 0xb, URZ ;  /* 0x0000000b06078899 */ /* 0x000fe400080006ff */
[----:B------:R-:W-:Y:S01]  /*1210*/  @!UP0 USHF.L.U32 UR6, UR6, 0x1, URZ ;  /* 0x0000000106068899 */ /* 0x000fe200080006ff */
[----:B------:R-:W-:Y:S01]  /*1220*/  IMAD R55, R38, 0x2, R5 ;  /* 0x0000000226377824 */ /* 0x000fe200078e0205 */
[----:B------:R-:W-:Y:S01]  /*1230*/  VOTEU.ALL UP1, P3 ;  /* 0x0000000000ff7886 */ /* 0x000fe20001820000 */
[----:B------:R-:W-:Y:S01]  /*1240*/  IMAD R7, R4, UR17, RZ ;  /* 0x0000001104077c24 */ /* 0x000fe2000f8e02ff */
[----:B------:R-:W-:Y:S01]  /*1250*/  USHF.R.S32.HI UR4, URZ, 0x1f, UR16 ;  /* 0x0000001fff047899 */ /* 0x000fe20008011410 */
[C---:B------:R-:W-:Y:S01]  /*1260*/  IMAD R47, R38.reuse, 0x2, R55 ;  /* 0x00000002262f7824 */ /* 0x040fe200078e0237 */
[----:B------:R-:W-:Y:S01]  /*1270*/  UIADD3 UR15, UPT, UPT, UR12, 0x2000, URZ ;  /* 0x000020000c0f7890 */ /* 0x000fe2000fffe0ff */
[----:B------:R-:W-:Y:S01]  /*1280*/  PRMT R95, RZ, 0x7610, R95 ;  /* 0x00007610ff5f7816 */ /* 0x000fe2000000005f */
[----:B------:R-:W-:Y:S01]  /*1290*/  UIADD3 UR31, UPT, UPT, UR10, 0x100000, URZ ;  /* 0x001000000a1f7890 */ /* 0x000fe2000fffe0ff */
[----:B------:R-:W-:Y:S01]  /*12a0*/  IMAD R51, R38, 0x2, R47 ;  /* 0x0000000226337824 */ /* 0x000fe200078e022f */
[----:B------:R-:W-:-:S02]  /*12b0*/  IADD3 R36, P1, P2, R7, UR16, R36 ;  /* 0x0000001007247c10 */ /* 0x000fc4000fa3e024 */
[----:B------:R-:W-:Y:S01]  /*12c0*/  SHF.R.S32.HI R4, RZ, 0x1f, R7 ;  /* 0x0000001fff047819 */ /* 0x000fe20000011407 */
[----:B------:R-:W-:Y:S01]  /*12d0*/  IMAD R7, R38, 0x2, R51 ;  /* 0x0000000226077824 */ /* 0x000fe200078e0233 */
[----:B------:R0:W1:Y:S01]  /*12e0*/  @!UP1 SYNCS.EXCH.64 URZ, [UR12+0x3008], UR6 ;  /* 0x003008060cff95b2 */ /* 0x0000620008000100 */
[----:B------:R-:W-:Y:S01]  /*12f0*/  VOTEU.ALL UP1, P3 ;  /* 0x0000000000ff7886 */ /* 0x000fe20001820000 */
[----:B------:R-:W-:Y:S01]  /*1300*/  IADD3.X R37, PT, PT, R4, UR4, R37, P1, P2 ;  /* 0x0000000404257c10 */ /* 0x000fe20008fe4425 */
[----:B------:R-:W-:Y:S01]  /*1310*/  IMAD R53, R38, 0x2, R7 ;  /* 0x0000000226357824 */ /* 0x000fe200078e0207 */
[----:B------:R-:W-:-:S04]  /*1320*/  @!UP0 UIADD3 UR4, UPT, UPT, -UR5, 0x100000, URZ ;  /* 0x0010000005048890 */ /* 0x000fc8000fffe1ff */
[----:B------:R-:W-:Y:S02]  /*1330*/  @!UP0 USHF.L.U32 UR5, UR4, 0xb, URZ ;  /* 0x0000000b04058899 */ /* 0x000fe400080006ff */
[----:B------:R-:W-:Y:S01]  /*1340*/  @!UP0 USHF.L.U32 UR4, UR4, 0x1, URZ ;  /* 0x0000000104048899 */ /* 0x000fe200080006ff */
[----:B------:R-:W-:Y:S01]  /*1350*/  ISETP.EQ.U32.AND P1, PT, RZ, UR20, P0 ;  /* 0x00000014ff007c0c */ /* 0x000fe20008722070 */
[----:B------:R-:W-:Y:S01]  /*1360*/  IMAD R109, R38, 0x2, R53 ;  /* 0x00000002266d7824 */ /* 0x000fe200078e0235 */
[----:B------:R-:W-:-:S03]  /*1370*/  IADD3 R64, P2, PT, R5, R36, RZ ;  /* 0x0000002405407210 */ /* 0x000fc60007f5e0ff */
[C---:B------:R-:W-:Y:S01]  /*1380*/  IMAD R41, R38.reuse, 0x4, R109 ;  /* 0x0000000426297824 */ /* 0x040fe200078e026d */
[----:B------:R-:W-:Y:S02]  /*1390*/  LEA.HI.X.SX32 R65, R5, R37, 0x1, P2 ;  /* 0x0000002505417211 */ /* 0x000fe400010f0eff */
[----:B------:R-:W-:Y:S01]  /*13a0*/  IADD3 R56, P2, PT, R7, R36, RZ ;  /* 0x0000002407387210 */ /* 0x000fe20007f5e0ff */
[----:B------:R-:W-:-:S03]  /*13b0*/  IMAD R45, R38, 0x2, R41 ;  /* 0x00000002262d7824 */ /* 0x000fc600078e0229 */
[----:B------:R-:W-:Y:S01]  /*13c0*/  LEA.HI.X.SX32 R57, R7, R37, 0x1, P2 ;  /* 0x0000002507397211 */ /* 0x000fe200010f0eff */
[C---:B------:R-:W-:Y:S01]  /*13d0*/  IMAD R43, R38.reuse, 0x2, R45 ;  /* 0x00000002262b7824 */ /* 0x040fe200078e022d */
[----:B----4-:R-:W-:Y:S04]  /*13e0*/  STS.U8 [R94+UR12+0x1800], R9 ;  /* 0x001800095e007988 */ /* 0x010fe8000800000c */
[----:B------:R-:W-:Y:S04]  /*13f0*/  STS.U8 [R94+UR12+0x1900], R17 ;  /* 0x001900115e007988 */ /* 0x000fe8000800000c */
[----:B------:R-:W-:Y:S04]  /*1400*/  STS.U8 [R94+UR12+0x1a00], R15 ;  /* 0x001a000f5e007988 */ /* 0x000fe8000800000c */
[----:B------:R-:W-:Y:S04]  /*1410*/  STS.U8 [R94+UR12+0x1b00], R21 ;  /* 0x001b00155e007988 */ /* 0x000fe8000800000c */
[----:B------:R-:W-:Y:S04]  /*1420*/  STS.U8 [R94+UR12+0x1c00], R25 ;  /* 0x001c00195e007988 */ /* 0x000fe8000800000c */
[----:B------:R-:W-:Y:S04]  /*1430*/  STS.U8 [R94+UR12+0x1d00], R29 ;  /* 0x001d001d5e007988 */ /* 0x000fe8000800000c */
[----:B------:R-:W-:Y:S04]  /*1440*/  STS.U8 [R94+UR12+0x1e00], R33 ;  /* 0x001e00215e007988 */ /* 0x000fe8000800000c */
[----:B------:R2:W-:Y:S04]  /*1450*/  STS.U8 [R94+UR12+0x1f00], R39 ;  /* 0x001f00275e007988 */ /* 0x0005e8000800000c */
[----:B------:R0:W-:Y:S04]  /*1460*/  STS.U8 [R90+UR12+0x1880], R11 ;  /* 0x0018800b5a007988 */ /* 0x0001e8000800000c */
[----:B------:R0:W-:Y:S01]  /*1470*/  STS.U8 [R90+UR12+0x1980], R13 ;  /* 0x0019800d5a007988 */ /* 0x0001e2000800000c */
[----:B--2---:R-:W-:-:S03]  /*1480*/  IMAD R39, R38, 0x2, R43 ;  /* 0x0000000226277824 */ /* 0x004fc600078e022b */
[----:B------:R0:W-:Y:S01]  /*1490*/  STS.U8 [R90+UR12+0x1a80], R19 ;  /* 0x001a80135a007988 */ /* 0x0001e2000800000c */
[----:B------:R-:W-:-:S03]  /*14a0*/  IMAD R115, R38, 0x2, R39 ;  /* 0x0000000226737824 */ /* 0x000fc600078e0227 */
[----:B------:R0:W-:Y:S04]  /*14b0*/  STS.U8 [R90+UR12+0x1b80], R23 ;  /* 0x001b80175a007988 */ /* 0x0001e8000800000c */
[----:B------:R0:W-:Y:S04]  /*14c0*/  STS.U8 [R90+UR12+0x1c80], R27 ;  /* 0x001c801b5a007988 */ /* 0x0001e8000800000c */
[----:B------:R0:W-:Y:S04]  /*14d0*/  STS.U8 [R90+UR12+0x1d80], R31 ;  /* 0x001d801f5a007988 */ /* 0x0001e8000800000c */
[----:B------:R0:W-:Y:S04]  /*14e0*/  STS.U8 [R90+UR12+0x1e80], R35 ;  /* 0x001e80235a007988 */ /* 0x0001e8000800000c */
[----:B------:R0:W-:Y:S01]  /*14f0*/  STS.U8 [R90+UR12+0x1f80], R49 ;  /* 0x001f80315a007988 */ /* 0x0001e2000800000c */
[----:B-1----:R1:W-:Y:S06]  /*1500*/  MEMBAR.ALL.CTA ;  /* 0x0000000000007992 */ /* 0x0023ec0000008000 */
[----:B-1----:R-:W-:Y:S04]  /*1510*/  FENCE.VIEW.ASYNC.S ;  /* 0x00000000000073c6 */ /* 0x002fe80000000000 */
[----:B------:R-:W1:Y:S02]  /*1520*/  FENCE.VIEW.ASYNC.S ;  /* 0x00000000000073c6 */ /* 0x000e640000000000 */
[----:B-1----:R0:W1:Y:S02]  /*1530*/  @!UP1 SYNCS.EXCH.64 URZ, [UR12+0x2000], UR4 ;  /* 0x002000040cff95b2 */ /* 0x0020640008000100 */
[----:B-1----:R-:W-:Y:S06]  /*1540*/  BAR.SYNC.DEFER_BLOCKING 0x0 ;  /* 0x0000000000007b1d */ /* 0x002fec0000010000 */
[----:B0-----:R-:W-:Y:S05]  /*1550*/  @!P1 BRA `(.L_x_6) ;  /* 0x0000000000409947 */ /* 0x001fea0003800000 */
[----:B------:R-:W-:Y:S02]  /*1560*/  UIADD3 UR4, UPT, UPT, UR12, 0x1000, URZ ;  /* 0x000010000c047890 */ /* 0x000fe4000fffe0ff */
[----:B------:R-:W-:Y:S02]  /*1570*/  UIADD3 UR5, UPT, UPT, UR12, 0x1800, URZ ;  /* 0x000018000c057890 */ /* 0x000fe4000fffe0ff */
[----:B------:R-:W-:Y:S02]  /*1580*/  USHF.R.U32.HI UR4, URZ, 0x4, UR4 ;  /* 0x00000004ff047899 */ /* 0x000fe40008011604 */
[----:B------:R-:W-:Y:S02]  /*1590*/  USHF.R.U32.HI UR5, URZ, 0x4, UR5 ;  /* 0x00000004ff057899 */ /* 0x000fe40008011605 */
[----:B------:R-:W-:Y:S02]  /*15a0*/  USGXT.U32 UR6, UR4, 0xe ;  /* 0x0000000e0406789a */ /* 0x000fe40008000000 */
[----:B------:R-:W-:Y:S01]  /*15b0*/  USGXT.U32 UR8, UR5, 0xe ;  /* 0x0000000e0508789a */ /* 0x000fe20008000000 */
[----:B------:R-:W-:-:S02]  /*15c0*/  UMOV UR4, UR15 ;  /* 0x0000000f00047c82 */ /* 0x000fc40008000000 */
[----:B------:R-:W-:Y:S01]  /*15d0*/  UMOV UR5, URZ ;  /* 0x000000ff00057c82 */ /* 0x000fe20008000000 */
[----:B------:R-:W-:Y:S01]  /*15e0*/  UMOV UR18, 0x0 ;  /* 0x0000000000127882 */ /* 0x000fe20000000000 */
[----:B------:R-:W-:Y:S01]  /*15f0*/  UMOV UR19, 0x4108010 ;  /* 0x0410801000137882 */ /* 0x000fe20000000000 */
[----:B------:R-:W-:Y:S01]  /*1600*/  UMOV UR7, 0x80004020 ;  /* 0x8000402000077882 */ /* 0x000fe20000000000 */
[----:B------:R-:W-:Y:S01]  /*1610*/  UMOV UR9, 0xc0004010 ;  /* 0xc000401000097882 */ /* 0x000fe20000000000 */
[----:B------:R-:W-:Y:S01]  /*1620*/  UMOV UR4, UR4 ;  /* 0x0000000400047c82 */ /* 0x000fe20008000000 */
[----:B------:R0:W-:Y:S01]  /*1630*/  UTCQMMA gdesc[UR6], gdesc[UR8], tmem[UR31], tmem[UR18], idesc[UR19], !UPT ;  /* 0x00ff1208060075ea */ /* 0x0001e2000f80031f */
[----:B------:R0:W-:Y:S01]  /*1640*/  UTCBAR [UR4], URZ ;  /* 0x000000ff040073e9 */ /* 0x0001e200080000ff */
[----:B------:R-:W-:Y:S02]  /*1650*/  NOP ;  /* 0x0000000000007918 */ /* 0x000fe40000000000 */
.L_x_6:
[----:B------:R-:W-:Y:S05]  /*1660*/  @!P0 BRA `(.L_x_7) ;  /* 0x0000000000088947 */ /* 0x000fea0003800000 */
[----:B------:R-:W1:Y:S02]  /*1670*/  SYNCS.PHASECHK.TRANS64.TRYWAIT P2, [UR12+0x2000], RZ ;  /* 0x002000ffff0075a7 */ /* 0x000e64000804110c */
[----:B-1----:R-:W-:Y:S05]  /*1680*/  @!P2 BRA `(.L_x_8) ;  /* 0x000000580020a947 */ /* 0x002fea0003800000 */
.L_x_7:
[----:B------:R-:W-:Y:S01]  /*1690*/  BAR.SYNC.DEFER_BLOCKING 0x0 ;  /* 0x0000000000007b1d */ /* 0x000fe20000010000 */
[----:B------:R-:W-:Y:S02]  /*16a0*/  LOP3.LUT P2, RZ, R117, 0x7f, RZ, 0xc0, !PT ;  /* 0x0000007f75ff7812 */ /* 0x000fe4000784c0ff */
[----:B------:R-:W-:Y:S02]  /*16b0*/  PRMT R97, RZ, 0x7610, R97 ;  /* 0x00007610ff617816 */ /* 0x000fe40000000061 */
[-C--:B------:R-:W-:Y:S01]  /*16c0*/  IADD3 R40, P3, PT, R115, R36.reuse, RZ ;  /* 0x0000002473287210 */ /* 0x080fe20007f7e0ff */
[----:B0-----:R-:W0:Y:S01]  /*16d0*/  LDCU UR4, c[0x0][0x3a8] ;  /* 0x00007500ff0477ac */ /* 0x001e220008000800 */
[----:B------:R-:W-:Y:S01]  /*16e0*/  LDTM.16dp32bit_t0_t15.x32 R4, tmem[UR13+0x100000] ;  /* 0x1000000d000479ee */ /* 0x000fe20008a80000 */
[----:B------:R-:W0:Y:S06]  /*16f0*/  LDTM.16dp32bit_t16_t31.x32 R4, tmem[UR13+0x100020] ;  /* 0x1000200d000479ee */ /* 0x000e2c0008aa0000 */
[----:B------:R-:W1:Y:S01]  /*1700*/  @!P2 SYNCS.CCTL.IV [UR12+0x2000] ;  /* 0x00200000ff00a9b1 */ /* 0x000e62000800000c */
[----:B------:R-:W-:Y:S01]  /*1710*/  NOP ;  /* 0x0000000000007918 */ /* 0x000fe20000000000 */
[----:B------:R-:W1:Y:S01]  /*1720*/  @P0 LDG.E.U8 R95, desc[UR24][R64.64] ;  /* 0x00000018405f0981 */ /* 0x000e62000c1e1100 */
[----:B------:R-:W-:-:S02]  /*1730*/  IADD3 R48, P2, PT, R41, R36, RZ ;  /* 0x0000002429307210 */ /* 0x000fc40007f5e0ff */
[----:B------:R-:W-:Y:S01]  /*1740*/  PRMT R99, RZ, 0x7610, R99 ;  /* 0x00007610ff637816 */ /* 0x000fe20000000063 */
[----:B------:R-:W2:Y:S01]  /*1750*/  @P0 LDG.E.U8 R97, desc[UR24][R56.64] ;  /* 0x0000001838610981 */ /* 0x000ea2000c1e1100 */
[-C--:B------:R-:W-:Y:S02]  /*1760*/  LEA.HI.X.SX32 R49, R41, R37.reuse, 0x1, P2 ;  /* 0x0000002529317211 */ /* 0x080fe400010f0eff */
[----:B------:R-:W-:Y:S02]  /*1770*/  PRMT R93, RZ, 0x7610, R93 ;  /* 0x00007610ff5d7816 */ /* 0x000fe4000000005d */
[----:B------:R-:W-:Y:S01]  /*1780*/  LEA.HI.X.SX32 R41, R115, R37, 0x1, P3 ;  /* 0x0000002573297211 */ /* 0x000fe200018f0eff */
[----:B------:R-:W3:Y:S04]  /*1790*/  @P0 LDG.E.U8 R99, desc[UR24][R48.64] ;  /* 0x0000001830630981 */ /* 0x000ee8000c1e1100 */
[----:B------:R-:W4:Y:S01]  /*17a0*/  @P0 LDG.E.U8 R93, desc[UR24][R40.64] ;  /* 0x00000018285d0981 */ /* 0x000f22000c1e1100 */
[----:B------:R-:W5:Y:S01]  /*17b0*/  S2R R116, SR_CTAID.X ;  /* 0x0000000000747919 */ /* 0x000f620000002500 */
[----:B------:R-:W-:-:S02]  /*17c0*/  LOP3.LUT R59, R117, 0xf, RZ, 0xc0, !PT ;  /* 0x0000000f753b7812 */ /* 0x000fc400078ec0ff */
[----:B------:R-:W-:Y:S01]  /*17d0*/  LOP3.LUT R92, R117, 0x60, RZ, 0xc0, !PT ;  /* 0x00000060755c7812 */ /* 0x000fe200078ec0ff */
[----:B------:R-:W-:Y:S01]  /*17e0*/  IMAD R2, R2, R38, RZ ;  /* 0x0000002602027224 */ /* 0x000fe200078e02ff */
[-C--:B------:R-:W-:Y:S02]  /*17f0*/  IADD3 R62, P2, PT, R55, R36.reuse, RZ ;  /* 0x00000024373e7210 */ /* 0x080fe40007f5e0ff */
[----:B------:R-:W-:Y:S02]  /*1800*/  LEA.HI R59, R92, R59, RZ, 0x1f ;  /* 0x0000003b5c3b7211 */ /* 0x000fe400078ff8ff */
[-C--:B------:R-:W-:Y:S02]  /*1810*/  IADD3 R60, P4, PT, R47, R36.reuse, RZ ;  /* 0x000000242f3c7210 */ /* 0x080fe40007f9e0ff */
[----:B------:R-:W-:Y:S02]  /*1820*/  LEA.HI.X.SX32 R63, R55, R37, 0x1, P2 ;  /* 0x00000025373f7211 */ /* 0x000fe400010f0eff */
[----:B------:R-:W-:-:S02]  /*1830*/  IADD3 R58, P2, PT, R51, R36, RZ ;  /* 0x00000024333a7210 */ /* 0x000fc40007f5e0ff */
[-C--:B------:R-:W-:Y:S02]  /*1840*/  IADD3 R50, P3, PT, R2, R36.reuse, RZ ;  /* 0x0000002402327210 */ /* 0x080fe40007f7e0ff */
[-C--:B------:R-:W-:Y:S02]  /*1850*/  LEA.HI.X.SX32 R61, R47, R37.reuse, 0x1, P4 ;  /* 0x000000252f3d7211 */ /* 0x080fe400020f0eff */
[----:B------:R-:W-:Y:S01]  /*1860*/  IADD3 R54, P4, PT, R53, R36, RZ ;  /* 0x0000002435367210 */ /* 0x000fe20007f9e0ff */
[----:B------:R-:W-:Y:S02]  /*1870*/  IMAD R115, R38, 0x2, R115 ;  /* 0x0000000226737824 */ /* 0x000fe400078e0273 */
[----:B------:R-:W-:Y:S01]  /*1880*/  IMAD.SHL.U32 R91, R117, 0x2, RZ ;  /* 0x00000002755b7824 */ /* 0x000fe200078e00ff */
[----:B------:R-:W-:Y:S01]  /*1890*/  LEA.HI.X.SX32 R55, R53, R37, 0x1, P4 ;  /* 0x0000002535377211 */ /* 0x000fe200020f0eff */
[----:B-----5:R-:W-:-:S04]  /*18a0*/  IMAD.SHL.U32 R116, R116, 0x40, RZ ;  /* 0x0000004074747824 */ /* 0x020fc800078e00ff */
[----:B------:R-:W-:Y:S01]  /*18b0*/  IMAD.IADD R96, R116, 0x1, R59 ;  /* 0x0000000174607824 */ /* 0x000fe200078e023b */
[-C--:B------:R-:W-:Y:S02]  /*18c0*/  LEA.HI.X.SX32 R59, R51, R37.reuse, 0x1, P2 ;  /* 0x00000025333b7211 */ /* 0x080fe400010f0eff */
[-C--:B------:R-:W-:Y:S02]  /*18d0*/  IADD3 R52, P2, PT, R109, R36.reuse, RZ ;  /* 0x000000246d347210 */ /* 0x080fe40007f5e0ff */
[-C--:B------:R-:W-:Y:S02]  /*18e0*/  LEA.HI.X.SX32 R51, R2, R37.reuse, 0x1, P3 ;  /* 0x0000002502337211 */ /* 0x080fe400018f0eff */
[----:B------:R-:W-:Y:S01]  /*18f0*/  IADD3 R46, P3, PT, R45, R36, RZ ;  /* 0x000000242d2e7210 */ /* 0x000fe20007f7e0ff */
[----:B------:R-:W-:Y:S01]  /*1900*/  IMAD R3, R3, R38, RZ ;  /* 0x0000002603037224 */ /* 0x000fe200078e02ff */
[----:B------:R-:W-:Y:S01]  /*1910*/  LEA.HI.X.SX32 R53, R109, R37, 0x1, P2 ;  /* 0x000000256d357211 */ /* 0x000fe200010f0eff */
[----:B------:R-:W-:Y:S01]  /*1920*/  IMAD R98, R38, 0x2, R115 ;  /* 0x0000000226627824 */ /* 0x000fe200078e0273 */
[----:B------:R-:W-:-:S02]  /*1930*/  IADD3 R44, P2, PT, R43, R36, RZ ;  /* 0x000000242b2c7210 */ /* 0x000fc40007f5e0ff */
[-C--:B------:R-:W-:Y:S02]  /*1940*/  LEA.HI.X.SX32 R47, R45, R37.reuse, 0x1, P3 ;  /* 0x000000252d2f7211 */ /* 0x080fe400018f0eff */
[-C--:B------:R-:W-:Y:S02]  /*1950*/  IADD3 R42, P3, PT, R39, R36.reuse, RZ ;  /* 0x00000024272a7210 */ /* 0x080fe40007f7e0ff */
[----:B------:R-:W-:Y:S02]  /*1960*/  LOP3.LUT R91, R91, 0x20, RZ, 0xc0, !PT ;  /* 0x000000205b5b7812 */ /* 0x000fe400078ec0ff */
[-C--:B------:R-:W-:Y:S02]  /*1970*/  LEA.HI.X.SX32 R45, R43, R37.reuse, 0x1, P2 ;  /* 0x000000252b2d7211 */ /* 0x080fe400010f0eff */
[----:B------:R-:W-:Y:S02]  /*1980*/  IADD3 R38, P4, PT, R115, R36, RZ ;  /* 0x0000002473267210 */ /* 0x000fe40007f9e0ff */
[----:B------:R-:W-:-:S02]  /*1990*/  LEA.HI.X.SX32 R43, R39, R37, 0x1, P3 ;  /* 0x00000025272b7211 */ /* 0x000fc400018f0eff */
[-C--:B------:R-:W-:Y:S02]  /*19a0*/  IADD3 R2, P2, PT, R3, R36.reuse, RZ ;  /* 0x0000002403027210 */ /* 0x080fe40007f5e0ff */
[----:B------:R-:W-:Y:S02]  /*19b0*/  IADD3 R36, P3, PT, R98, R36, RZ ;  /* 0x0000002462247210 */ /* 0x000fe40007f7e0ff */
[----:B------:R-:W-:Y:S01]  /*19c0*/  LOP3.LUT R107, R91, 0x2, RZ, 0xfc, !PT ;  /* 0x000000025b6b7812 */ /* 0x000fe200078efcff */
[----:B0-----:R-:W-:Y:S01]  /*19d0*/  FMUL R4, R4, UR4 ;  /* 0x0000000404047c20 */ /* 0x001fe20008400000 */
[-C--:B------:R-:W-:Y:S02]  /*19e0*/  LEA.HI.X.SX32 R39, R115, R37.reuse, 0x1, P4 ;  /* 0x0000002573277211 */ /* 0x080fe400020f0eff */
[-C--:B------:R-:W-:Y:S02]  /*19f0*/  LEA.HI.X.SX32 R3, R3, R37.reuse, 0x1, P2 ;  /* 0x0000002503037211 */ /* 0x080fe400010f0eff */
[----:B------:R-:W-:Y:S01]  /*1a00*/  LEA.HI.X.SX32 R37, R98, R37, 0x1, P3 ;  /* 0x0000002562257211 */ /* 0x000fe200018f0eff */
[----:B------:R-:W-:Y:S01]  /*1a10*/  FMUL R98, R5, UR4 ;  /* 0x0000000405627c20 */ /* 0x000fe20008400000 */
[----:B------:R-:W-:-:S02]  /*1a20*/  ISETP.GE.AND P4, PT, R96, R107, PT ;  /* 0x0000006b6000720c */ /* 0x000fc40003f86270 */
[CC--:B------:R-:W-:Y:S02]  /*1a30*/  ISETP.GE.AND P3, PT, R96.reuse, R91.reuse, PT ;  /* 0x0000005b6000720c */ /* 0x0c0fe40003f66270 */
[C---:B------:R-:W-:Y:S02]  /*1a40*/  LOP3.LUT R107, R91.reuse, 0x3, RZ, 0xfc, !PT ;  /* 0x000000035b6b7812 */ /* 0x040fe400078efcff */
[----:B------:R-:W-:Y:S01]  /*1a50*/  ISETP.GT.AND P2, PT, R96, R91, PT ;  /* 0x0000005b6000720c */ /* 0x000fe20003f44270 */
[----:B------:R-:W-:Y:S01]  /*1a60*/  FMUL R6, R6, UR4 ;  /* 0x0000000406067c20 */ /* 0x000fe20008400000 */
[----:B------:R-:W-:Y:S02]  /*1a70*/  LOP3.LUT R109, R91, 0x4, RZ, 0xfc, !PT ;  /* 0x000000045b6d7812 */ /* 0x000fe400078efcff */
[----:B------:R-:W-:Y:S02]  /*1a80*/  FSEL R5, R4, -INF , P3 ;  /* 0xff80000004057808 */ /* 0x000fe40001800000 */
[----:B------:R-:W-:-:S02]  /*1a90*/  ISETP.GE.AND P3, PT, R96, R107, PT ;  /* 0x0000006b6000720c */ /* 0x000fc40003f66270 */
[----:B------:R-:W-:Y:S01]  /*1aa0*/  FSEL R4, R98, -INF , P2 ;  /* 0xff80000062047808 */ /* 0x000fe20001000000 */
[----:B------:R-:W-:Y:S01]  /*1ab0*/  FMUL R98, R7, UR4 ;  /* 0x0000000407627c20 */ /* 0x000fe20008400000 */
[C---:B------:R-:W-:Y:S02]  /*1ac0*/  LOP3.LUT R107, R91.reuse, 0x5, RZ, 0xfc, !PT ;  /* 0x000000055b6b7812 */ /* 0x040fe400078efcff */
[----:B------:R-:W-:Y:S02]  /*1ad0*/  ISETP.GE.AND P2, PT, R96, R109, PT ;  /* 0x0000006d6000720c */ /* 0x000fe40003f46270 */
[----:B------:R-:W-:Y:S02]  /*1ae0*/  LOP3.LUT R109, R91, 0x6, RZ, 0xfc, !PT ;  /* 0x000000065b6d7812 */ /* 0x000fe400078efcff */
[----:B------:R-:W-:Y:S01]  /*1af0*/  FSEL R7, R6, -INF , P4 ;  /* 0xff80000006077808 */ /* 0x000fe20002000000 */
[----:B------:R-:W-:Y:S01]  /*1b00*/  FMUL R6, R8, UR4 ;  /* 0x0000000408067c20 */ /* 0x000fe20008400000 */
[----:B------:R-:W-:-:S02]  /*1b10*/  ISETP.GE.AND P4, PT, R96, R107, PT ;  /* 0x0000006b6000720c */ /* 0x000fc40003f86270 */
[----:B------:R-:W-:Y:S02]  /*1b20*/  FSEL R107, R98, -INF , P3 ;  /* 0xff800000626b7808 */ /* 0x000fe40001800000 */
[----:B------:R-:W-:Y:S02]  /*1b30*/  ISETP.GE.AND P3, PT, R96, R109, PT ;  /* 0x0000006d6000720c */ /* 0x000fe40003f66270 */
[----:B------:R-:W-:Y:S01]  /*1b40*/  LOP3.LUT R109, R91, 0x7, RZ, 0xfc, !PT ;  /* 0x000000075b6d7812 */ /* 0x000fe200078efcff */
[----:B------:R-:W-:Y:S01]  /*1b50*/  FMUL R9, R9, UR4 ;  /* 0x0000000409097c20 */ /* 0x000fe20008400000 */
[----:B------:R-:W-:Y:S01]  /*1b60*/  FSEL R6, R6, -INF , P2 ;  /* 0xff80000006067808 */ /* 0x000fe20001000000 */
[----:B------:R-:W-:Y:S01]  /*1b70*/  FMUL R8, R10, UR4 ;  /* 0x000000040a087c20 */ /* 0x000fe20008400000 */
[----:B------:R-:W-:Y:S02]  /*1b80*/  ISETP.GE.AND P2, PT, R96, R109, PT ;  /* 0x0000006d6000720c */ /* 0x000fe40003f46270 */
[----:B------:R-:W-:-:S02]  /*1b90*/  LOP3.LUT R115, R91, 0x8, RZ, 0xfc, !PT ;  /* 0x000000085b737812 */ /* 0x000fc400078efcff */
[----:B------:R-:W-:Y:S01]  /*1ba0*/  LOP3.LUT R109, R91, 0x9, RZ, 0xfc, !PT ;  /* 0x000000095b6d7812 */ /* 0x000fe200078efcff */
[----:B------:R-:W-:Y:S01]  /*1bb0*/  FMUL R11, R11, UR4 ;  /* 0x000000040b0b7c20 */ /* 0x000fe20008400000 */
[----:B------:R-:W-:Y:S01]  /*1bc0*/  FSEL R9, R9, -INF , P4 ;  /* 0xff80000009097808 */ /* 0x000fe20002000000 */
[----:B------:R-:W-:Y:S01]  /*1bd0*/  FMUL R10, R12, UR4 ;  /* 0x000000040c0a7c20 */ /* 0x000fe20008400000 */
[----:B------:R-:W-:Y:S02]  /*1be0*/  FSEL R8, R8, -INF , P3 ;  /* 0xff80000008087808 */ /* 0x000fe40001800000 */
[C---:B------:R-:W-:Y:S02]  /*1bf0*/  ISETP.GE.AND P4, PT, R96.reuse, R115, PT ;  /* 0x000000736000720c */ /* 0x040fe40003f86270 */
        /* <DEDUP_REMOVED lines=52> */
[----:B------:R-:W-:Y:S02]  /*1f40*/  FSEL R23, R23, -INF , P2 ;  /* 0xff80000017177808 */ /* 0x000fe40001000000 */
[----:B------:R-:W-:Y:S01]  /*1f50*/  FSEL R22, R22, -INF , P4 ;  /* 0xff80000016167808 */ /* 0x000fe20002000000 */
[----:B------:R-:W-:Y:S01]  /*1f60*/  FMUL R25, R25, UR4 ;  /* 0x0000000419197c20 */ /* 0x000fe20008400000 */
[C---:B------:R-:W-:Y:S01]  /*1f70*/  ISETP.GE.AND P2, PT, R96.reuse, R115, PT ;  /* 0x000000736000720c */ /* 0x040fe20003f46270 */
[----:B------:R-:W-:Y:S01]  /*1f80*/  FMUL R26, R27, UR4 ;  /* 0x000000041b1a7c20 */ /* 0x000fe20008400000 */
[----:B------:R-:W-:Y:S02]  /*1f90*/  ISETP.GE.AND P4, PT, R96, R109, PT ;  /* 0x0000006d6000720c */ /* 0x000fe40003f86270 */
[----:B------:R-:W-:-:S02]  /*1fa0*/  LOP3.LUT R109, R91, 0x19, RZ, 0xfc, !PT ;  /* 0x000000195b6d7812 */ /* 0x000fc400078efcff */
[C---:B------:R-:W-:Y:S02]  /*1fb0*/  LOP3.LUT R115, R91.reuse, 0x18, RZ, 0xfc, !PT ;  /* 0x000000185b737812 */ /* 0x040fe400078efcff */
[----:B------:R-:W-:Y:S02]  /*1fc0*/  LOP3.LUT R27, R91, 0x1a, RZ, 0xfc, !PT ;  /* 0x0000001a5b1b7812 */ /* 0x000fe400078efcff */
[----:B------:R-:W-:Y:S01]  /*1fd0*/  FSEL R24, R24, -INF , P2 ;  /* 0xff80000018187808 */ /* 0x000fe20001000000 */
[----:B------:R-:W-:Y:S01]  /*1fe0*/  FMUL R28, R28, UR4 ;  /* 0x000000041c1c7c20 */ /* 0x000fe20008400000 */
[----:B------:R-:W-:Y:S02]  /*1ff0*/  ISETP.GE.AND P2, PT, R96, R109, PT ;  /* 0x0000006d6000720c */ /* 0x000fe40003f46270 */
[----:B------:R-:W-:Y:S02]  /*2000*/  FSEL R25, R25, -INF , P3 ;  /* 0xff80000019197808 */ /* 0x000fe40001800000 */
[----:B------:R-:W-:-:S02]  /*2010*/  FSEL R109, R26, -INF , P4 ;  /* 0xff8000001a6d7808 */ /* 0x000fc40002000000 */
[C---:B------:R-:W-:Y:S02]  /*2020*/  ISETP.GE.AND P3, PT, R96.reuse, R115, PT ;  /* 0x000000736000720c */ /* 0x040fe40003f66270 */
        /* <DEDUP_REMOVED lines=15> */
[----:B------:R-:W-:Y:S02]  /*2120*/  LOP3.LUT R27, R91, 0x1f, RZ, 0xfc, !PT ;  /* 0x0000001f5b1b7812 */ /* 0x000fe400078efcff */
[----:B------:R-:W-:Y:S02]  /*2130*/  FSEL R125, R31, -INF , P3 ;  /* 0xff8000001f7d7808 */ /* 0x000fe40001800000 */
[----:B------:R-:W-:Y:S02]  /*2140*/  FSEL R32, R32, -INF , P2 ;  /* 0xff80000020207808 */ /* 0x000fe40001000000 */
[C---:B------:R-:W-:Y:S02]  /*2150*/  ISETP.GE.AND P3, PT, R96.reuse, R29, PT ;  /* 0x0000001d6000720c */ /* 0x040fe40003f66270 */
[----:B------:R-:W-:Y:S02]  /*2160*/  ISETP.GE.AND P2, PT, R96, R27, PT ;  /* 0x0000001b6000720c */ /* 0x000fe40003f46270 */
[----:B------:R-:W-:-:S02]  /*2170*/  PRMT R31, RZ, 0x7610, R31 ;  /* 0x00007610ff1f7816 */ /* 0x000fc4000000001f */
[----:B------:R-:W-:Y:S02]  /*2180*/  PRMT R123, RZ, 0x7610, R123 ;  /* 0x00007610ff7b7816 */ /* 0x000fe4000000007b */
[----:B------:R-:W-:Y:S02]  /*2190*/  PRMT R121, RZ, 0x7610, R121 ;  /* 0x00007610ff797816 */ /* 0x000fe40000000079 */
[----:B------:R-:W-:Y:S01]  /*21a0*/  PRMT R119, RZ, 0x7610, R119 ;  /* 0x00007610ff777816 */ /* 0x000fe20000000077 */
[----:B------:R-:W5:Y:S01]  /*21b0*/  @P0 LDG.E.U8 R31, desc[UR24][R62.64] ;  /* 0x000000183e1f0981 */ /* 0x000f62000c1e1100 */
[----:B------:R-:W-:Y:S02]  /*21c0*/  PRMT R96, RZ, 0x7610, R96 ;  /* 0x00007610ff607816 */ /* 0x000fe40000000060 */
[----:B------:R-:W-:Y:S01]  /*21d0*/  PRMT R108, RZ, 0x7610, R108 ;  /* 0x00007610ff6c7816 */ /* 0x000fe2000000006c */
[----:B------:R-:W5:Y:S01]  /*21e0*/  @P0 LDG.E.U8 R123, desc[UR24][R54.64] ;  /* 0x00000018367b0981 */ /* 0x000f62000c1e1100 */
[----:B------:R-:W-:-:S02]  /*21f0*/  PRMT R106, RZ, 0x7610, R106 ;  /* 0x00007610ff6a7816 */ /* 0x000fc4000000006a */
[----:B------:R-:W-:Y:S01]  /*2200*/  PRMT R98, RZ, 0x7610, R98 ;  /* 0x00007610ff627816 */ /* 0x000fe20000000062 */
[----:B------:R-:W5:Y:S01]  /*2210*/  @P0 LDG.E.U8 R121, desc[UR24][R46.64] ;  /* 0x000000182e790981 */ /* 0x000f62000c1e1100 */
[----:B------:R-:W-:Y:S02]  /*2220*/  PRMT R27, RZ, 0x7610, R27 ;  /* 0x00007610ff1b7816 */ /* 0x000fe4000000001b */
[----:B------:R-:W-:Y:S01]  /*2230*/  PRMT R29, RZ, 0x7610, R29 ;  /* 0x00007610ff1d7816 */ /* 0x000fe2000000001d */
[----:B------:R-:W5:Y:S04]  /*2240*/  @P0 LDG.E.U8 R119, desc[UR24][R38.64] ;  /* 0x0000001826770981 */ /* 0x000f68000c1e1100 */
[----:B------:R-:W5:Y:S04]  /*2250*/  @P0 LDG.E.U8 R96, desc[UR24][R60.64] ;  /* 0x000000183c600981 */ /* 0x000f68000c1e1100 */
[----:B------:R-:W5:Y:S04]  /*2260*/  @P0 LDG.E.U8 R108, desc[UR24][R52.64] ;  /* 0x00000018346c0981 */ /* 0x000f68000c1e1100 */
[----:B-1----:R0:W-:Y:S04]  /*2270*/  STS.U8 [R94+UR12+0x1800], R95 ;  /* 0x0018005f5e007988 */ /* 0x0021e8000800000c */
[----:B--2---:R1:W-:Y:S04]  /*2280*/  STS.U8 [R94+UR12+0x1a00], R97 ;  /* 0x001a00615e007988 */ /* 0x0043e8000800000c */
[----:B------:R-:W2:Y:S01]  /*2290*/  @P0 LDG.E.U8 R106, desc[UR24][R44.64] ;  /* 0x000000182c6a0981 */ /* 0x000ea2000c1e1100 */
[----:B0-----:R-:W-:-:S03]  /*22a0*/  PRMT R95, RZ, 0x7610, R95 ;  /* 0x00007610ff5f7816 */ /* 0x001fc6000000005f */
[----:B------:R-:W2:Y:S01]  /*22b0*/  @P0 LDG.E.U8 R98, desc[UR24][R36.64] ;  /* 0x0000001824620981 */ /* 0x000ea2000c1e1100 */
[----:B-1----:R-:W-:-:S03]  /*22c0*/  PRMT R97, RZ, 0x7610, R97 ;  /* 0x00007610ff617816 */ /* 0x002fc60000000061 */
[----:B------:R-:W2:Y:S04]  /*22d0*/  @P0 LDG.E.U8 R95, desc[UR24][R50.64] ;  /* 0x00000018325f0981 */ /* 0x000ea8000c1e1100 */
[----:B------:R-:W2:Y:S04]  /*22e0*/  @P0 LDG.E.U8 R97, desc[UR24][R58.64] ;  /* 0x000000183a610981 */ /* 0x000ea8000c1e1100 */
[----:B------:R-:W2:Y:S04]  /*22f0*/  @P0 LDG.E.U8 R27, desc[UR24][R42.64] ;  /* 0x000000182a1b0981 */ /* 0x000ea8000c1e1100 */
[----:B------:R-:W2:Y:S01]  /*2300*/  @P0 LDG.E.U8 R29, desc[UR24][R2.64] ;  /* 0x00000018021d0981 */ /* 0x000ea2000c1e1100 */
[----:B------:R-:W-:-:S04]  /*2310*/  FMNMX3 R28, R5, R4, R7, !PT ;  /* 0x00000004051c7276 */ /* 0x000fc80007800007 */
        /* <DEDUP_REMOVED lines=8> */
[----:B------:R-:W-:Y:S01]  /*23a0*/  FMNMX3 R28, R28, R23, R22, !PT ;  /* 0x000000171c1c7276 */ /* 0x000fe20007800016 */
[----:B----4-:R0:W-:Y:S03]  /*23b0*/  STS.U8 [R94+UR12+0x1e00], R93 ;  /* 0x001e005d5e007988 */ /* 0x0101e6000800000c */
[----:B------:R-:W-:Y:S01]  /*23c0*/  FMNMX3 R28, R28, R25, R24, !PT ;  /* 0x000000191c1c7276 */ /* 0x000fe20007800018 */
[----:B---3--:R1:W-:Y:S01]  /*23d0*/  STS.U8 [R94+UR12+0x1c00], R99 ;  /* 0x001c00635e007988 */ /* 0x0083e2000800000c */
[----:B------:R-:W-:Y:S02]  /*23e0*/  FMUL R33, R33, UR4 ;  /* 0x0000000421217c20 */ /* 0x000fe40008400000 */
[----:B0-----:R-:W-:Y:S01]  /*23f0*/  FMNMX3 R93, R28, R109, R26, !PT ;  /* 0x0000006d1c5d7276 */ /* 0x001fe2000780001a */
[----:B------:R-:W-:-:S03]  /*2400*/  FMUL R28, R34, UR4 ;  /* 0x00000004221c7c20 */ /* 0x000fc60008400000 */
[----:B-1----:R-:W-:Y:S01]  /*2410*/  FMNMX3 R94, R93, R115, R30, !PT ;  /* 0x000000735d5e7276 */ /* 0x002fe2000780001e */
[----:B------:R-:W-:Y:S01]  /*2420*/  FMUL R93, R35, UR4 ;  /* 0x00000004235d7c20 */ /* 0x000fe20008400000 */
[----:B------:R-:W-:Y:S02]  /*2430*/  FSEL R34, R33, -INF , P4 ;  /* 0xff80000021227808 */ /* 0x000fe40002000000 */
[----:B------:R-:W-:Y:S02]  /*2440*/  FSEL R35, R28, -INF , P3 ;  /* 0xff8000001c237808 */ /* 0x000fe40001800000 */
[----:B------:R-:W-:Y:S02]  /*2450*/  FMNMX3 R94, R94, R125, R32, !PT ;  /* 0x0000007d5e5e7276 */ /* 0x000fe40007800020 */
[----:B------:R-:W-:Y:S02]  /*2460*/  FSEL R33, R93, -INF , P2 ;  /* 0xff8000005d217808 */ /* 0x000fe40001000000 */
[----:B------:R-:W-:-:S04]  /*2470*/  FMNMX3 R94, R94, R34, R35, !PT ;  /* 0x000000225e5e7276 */ /* 0x000fc80007800023 */
[----:B------:R-:W-:-:S05]  /*2480*/  FMNMX R94, R33, R94, !PT ;  /* 0x0000005e215e7209 */ /* 0x000fca0007800000 */
[----:B------:R-:W0:Y:S02]  /*2490*/  SHFL.BFLY PT, R93, R94, 0x10, 0x1f ;  /* 0x0e001f005e5d7f89 */ /* 0x000e2400000e0000 */
[----:B0-----:R-:W-:-:S05]  /*24a0*/  FMNMX3 R28, R94, -INF , R93, !PT ;  /* 0xff8000005e1c7876 */ /* 0x001fca000780005d */
[----:B------:R-:W-:-:S04]  /*24b0*/  FADD R5, R5, -R28 ;  /* 0x8000001c05057221 */ /* 0x000fc80000000000 */
[----:B------:R-:W-:Y:S01]  /*24c0*/  FMUL R99, R5, 1.4426950216293334961 ;  /* 0x3fb8aa3b05637820 */ /* 0x000fe20000400000 */
[--C-:B------:R-:W-:Y:S01]  /*24d0*/  FADD R5, R4, -R28.reuse ;  /* 0x8000001c04057221 */ /* 0x100fe20000000000 */
[--C-:B------:R-:W-:Y:S01]  /*24e0*/  FADD R7, R7, -R28.reuse ;  /* 0x8000001c07077221 */ /* 0x100fe20000000000 */
[--C-:B------:R-:W-:Y:S02]  /*24f0*/  FADD R93, R6, -R28.reuse ;  /* 0x8000001c065d7221 */ /* 0x100fe40000000000 */
[----:B------:R-:W-:Y:S01]  /*2500*/  FMUL R5, R5, 1.4426950216293334961 ;  /* 0x3fb8aa3b05057820 */ /* 0x000fe20000400000 */
[----:B------:R-:W-:Y:S01]  /*2510*/  FMUL R7, R7, 1.4426950216293334961 ;  /* 0x3fb8aa3b07077820 */ /* 0x000fe20000400000 */
[----:B------:R-:W-:Y:S01]  /*2520*/  FMUL R114, R93, 1.4426950216293334961 ;  /* 0x3fb8aa3b5d727820 */ /* 0x000fe20000400000 */
[--C-:B------:R-:W-:Y:S01]  /*2530*/  FADD R93, R9, -R28.reuse ;  /* 0x8000001c095d7221 */ /* 0x100fe20000000000 */
[----:B------:R0:W-:Y:S01]  /*2540*/  MUFU.EX2 R4, R99 ;  /* 0x0000006300047308 */ /* 0x0001e20000000800 */
[--C-:B------:R-:W-:Y:S01]  /*2550*/  FADD R107, R107, -R28.reuse ;  /* 0x8000001c6b6b7221 */ /* 0x100fe20000000000 */
[--C-:B------:R-:W-:Y:S01]  /*2560*/  FADD R11, R11, -R28.reuse ;  /* 0x8000001c0b0b7221 */ /* 0x100fe20000000000 */
[--C-:B------:R-:W-:Y:S01]  /*2570*/  FADD R13, R13, -R28.reuse ;  /* 0x8000001c0d0d7221 */ /* 0x100fe20000000000 */
[----:B------:R-:W-:-:S04]  /*2580*/  FADD R12, R12, -R28 ;  /* 0x8000001c0c0c7221 */ /* 0x000fc80000000000 */
[----:B------:R-:W1:Y:S01]  /*2590*/  MUFU.EX2 R5, R5 ;  /* 0x0000000500057308 */ /* 0x000e620000000800 */
[----:B0-----:R-:W-:Y:S01]  /*25a0*/  FMUL R99, R93, 1.4426950216293334961 ;  /* 0x3fb8aa3b5d637820 */ /* 0x001fe20000400000 */
[----:B------:R-:W-:Y:S01]  /*25b0*/  FMUL R107, R107, 1.4426950216293334961 ;  /* 0x3fb8aa3b6b6b7820 */ /* 0x000fe20000400000 */
[--C-:B------:R-:W-:Y:S01]  /*25c0*/  FADD R17, R17, -R28.reuse ;  /* 0x8000001c11117221 */ /* 0x100fe20000000000 */
[----:B------:R-:W-:Y:S01]  /*25d0*/  FADD R93, R8, -R28 ;  /* 0x8000001c085d7221 */ /* 0x000fe20000000000 */
[----:B------:R-:W-:-:S03]  /*25e0*/  FMUL R94, R11, 1.4426950216293334961 ;  /* 0x3fb8aa3b0b5e7820 */ /* 0x000fc60000400000 */
[----:B------:R-:W0:Y:S01]  /*25f0*/  MUFU.EX2 R7, R7 ;  /* 0x0000000700077308 */ /* 0x000e220000000800 */
[----:B------:R-:W-:Y:S01]  /*2600*/  FMUL R11, R13, 1.4426950216293334961 ;  /* 0x3fb8aa3b0d0b7820 */ /* 0x000fe20000400000 */
[----:B------:R-:W-:Y:S01]  /*2610*/  FMUL R13, R17, 1.4426950216293334961 ;  /* 0x3fb8aa3b110d7820 */ /* 0x000fe20000400000 */
[----:B------:R-:W-:Y:S02]  /*2620*/  IMAD.SHL.U32 R17, R117, 0x8, RZ ;  /* 0x0000000875117824 */ /* 0x000fe400078e00ff */
[----:B------:R-:W-:-:S03]  /*2630*/  FADD R14, R14, -R28 ;  /* 0x8000001c0e0e7221 */ /* 0x000fc60000000000 */
[----:B------:R3:W-:Y:S01]  /*2640*/  MUFU.EX2 R8, R99 ;  /* 0x0000006300087308 */ /* 0x0007e20000000800 */
[--C-:B------:R-:W-:Y:S01]  /*2650*/  FADD R18, R18, -R28.reuse ;  /* 0x8000001c12127221 */ /* 0x100fe20000000000 */
[----:B------:R-:W-:-:S06]  /*2660*/  FADD R20, R20, -R28 ;  /* 0x8000001c14147221 */ /* 0x000fcc0000000000 */
[----:B------:R-:W4:Y:S01]  /*2670*/  MUFU.EX2 R6, R107 ;  /* 0x0000006b00067308 */ /* 0x000f220000000800 */
[----:B---3--:R-:W-:Y:S01]  /*2680*/  FMUL R99, R12, 1.4426950216293334961 ;  /* 0x3fb8aa3b0c637820 */ /* 0x008fe20000400000 */
[----:B------:R-:W-:Y:S01]  /*2690*/  FADD R12, R15, -R28 ;  /* 0x8000001c0f0c7221 */ /* 0x000fe20000000000 */
[----:B------:R-:W-:Y:S01]  /*26a0*/  FMUL R93, R93, 1.4426950216293334961 ;  /* 0x3fb8aa3b5d5d7820 */ /* 0x000fe20000400000 */
[----:B------:R-:W-:-:S04]  /*26b0*/  LOP3.LUT R17, R17, 0x30, RZ, 0xc0, !PT ;  /* 0x0000003011117812 */ /* 0x000fc800078ec0ff */
[----:B------:R3:W0:Y:S01]  /*26c0*/  MUFU.EX2 R9, R114 ;  /* 0x0000007200097308 */ /* 0x0006220000000800 */
[--C-:B------:R-:W-:Y:S01]  /*26d0*/  FADD R21, R21, -R28.reuse ;  /* 0x8000001c15157221 */ /* 0x100fe20000000000 */
[----:B------:R-:W-:Y:S01]  /*26e0*/  FADD R10, R10, -R28 ;  /* 0x8000001c0a0a7221 */ /* 0x000fe20000000000 */
[----:B------:R-:W-:Y:S02]  /*26f0*/  IMAD R92, R92, 0x20, R17 ;  /* 0x000000205c5c7824 */ /* 0x000fe400078e0211 */
[----:B---3--:R-:W-:Y:S01]  /*2700*/  FMUL R114, R12, 1.4426950216293334961 ;  /* 0x3fb8aa3b0c727820 */ /* 0x008fe20000400000 */
[----:B------:R-:W-:Y:S01]  /*2710*/  FMUL R12, R14, 1.4426950216293334961 ;  /* 0x3fb8aa3b0e0c7820 */ /* 0x000fe20000400000 */
[----:B------:R-:W-:Y:S01]  /*2720*/  FMUL R14, R18, 1.4426950216293334961 ;  /* 0x3fb8aa3b120e7820 */ /* 0x000fe20000400000 */
[----:B------:R-:W-:Y:S01]  /*2730*/  FMUL R18, R20, 1.4426950216293334961 ;  /* 0x3fb8aa3b14127820 */ /* 0x000fe20000400000 */
[----:B-1----:R-:W-:Y:S01]  /*2740*/  FADD R20, R4, R5 ;  /* 0x0000000504147221 */ /* 0x002fe20000000000 */
[----:B------:R-:W1:Y:S01]  /*2750*/  MUFU.EX2 R93, R93 ;  /* 0x0000005d005d7308 */ /* 0x000e620000000800 */
[----:B------:R-:W-:Y:S01]  /*2760*/  FMUL R17, R21, 1.4426950216293334961 ;  /* 0x3fb8aa3b15117820 */ /* 0x000fe20000400000 */
[----:B------:R-:W-:Y:S01]  /*2770*/  FMUL R10, R10, 1.4426950216293334961 ;  /* 0x3fb8aa3b0a0a7820 */ /* 0x000fe20000400000 */
[----:B0-----:R-:W-:-:S04]  /*2780*/  FADD R21, R7, R20 ;  /* 0x0000001407157221 */ /* 0x001fc80000000000 */
[C---:B----4-:R-:W-:Y:S01]  /*2790*/  FADD R20, R6.reuse, R21 ;  /* 0x0000001506147221 */ /* 0x050fe20000000000 */
[----:B------:R-:W0:Y:S01]  /*27a0*/  MUFU.EX2 R94, R94 ;  /* 0x0000005e005e7308 */ /* 0x000e220000000800 */
[----:B------:R-:W-:Y:S02]  /*27b0*/  F2FP.SATFINITE.E4M3.F32.PACK_AB_MERGE_C R21, R6, R7, RZ ;  /* 0x000000070615723e */ /* 0x000fe400048070ff */
[----:B------:R-:W-:Y:S01]  /*27c0*/  FADD R7, R9, R20 ;  /* 0x0000001409077221 */ /* 0x000fe20000000000 */
[----:B------:R-:W-:-:S04]  /*27d0*/  FADD R25, R25, -R28 ;  /* 0x8000001c19197221 */ /* 0x000fc80000000000 */
[----:B------:R-:W3:Y:S01]  /*27e0*/  MUFU.EX2 R10, R10 ;  /* 0x0000000a000a7308 */ /* 0x000ee20000000800 */
[----:B------:R-:W-:Y:S01]  /*27f0*/  FADD R20, R8, R7 ;  /* 0x0000000708147221 */ /* 0x000fe20000000000 */
[----:B------:R-:W-:-:S06]  /*2800*/  FMUL R7, R25, 1.4426950216293334961 ;  /* 0x3fb8aa3b19077820 */ /* 0x000fcc0000400000 */
[----:B------:R-:W4:Y:S01]  /*2810*/  MUFU.EX2 R11, R11 ;  /* 0x0000000b000b7308 */ /* 0x000f220000000800 */
[----:B-1----:R-:W-:Y:S01]  /*2820*/  FADD R25, R93, R20 ;  /* 0x000000145d197221 */ /* 0x002fe20000000000 */
[----:B------:R-:W-:-:S06]  /*2830*/  FADD R22, R22, -R28 ;  /* 0x8000001c16167221 */ /* 0x000fcc0000000000 */
[----:B------:R-:W1:Y:S01]  /*2840*/  MUFU.EX2 R15, R99 ;  /* 0x00000063000f7308 */ /* 0x000e620000000800 */
[----:B0-----:R-:W-:Y:S01]  /*2850*/  FADD R25, R94, R25 ;  /* 0x000000195e197221 */ /* 0x001fe20000000000 */
[----:B------:R-:W-:Y:S01]  /*2860*/  FADD R16, R16, -R28 ;  /* 0x8000001c10107221 */ /* 0x000fe20000000000 */
[----:B------:R-:W-:-:S05]  /*2870*/  FMUL R6, R22, 1.4426950216293334961 ;  /* 0x3fb8aa3b16067820 */ /* 0x000fca0000400000 */
[----:B------:R-:W0:Y:S01]  /*2880*/  MUFU.EX2 R114, R114 ;  /* 0x0000007200727308 */ /* 0x000e220000000800 */
[----:B---3--:R-:W-:Y:S01]  /*2890*/  FADD R22, R10, R25 ;  /* 0x000000190a167221 */ /* 0x008fe20000000000 */
[----:B------:R-:W-:Y:S01]  /*28a0*/  FMUL R16, R16, 1.4426950216293334961 ;  /* 0x3fb8aa3b10107820 */ /* 0x000fe20000400000 */
[----:B------:R-:W-:-:S05]  /*28b0*/  FADD R19, R19, -R28 ;  /* 0x8000001c13137221 */ /* 0x000fca0000000000 */
[----:B------:R-:W3:Y:S01]  /*28c0*/  MUFU.EX2 R12, R12 ;  /* 0x0000000c000c7308 */ /* 0x000ee20000000800 */
[----:B----4-:R-:W-:Y:S01]  /*28d0*/  FADD R22, R11, R22 ;  /* 0x000000160b167221 */ /* 0x010fe20000000000 */
[----:B------:R-:W-:-:S06]  /*28e0*/  FMUL R19, R19, 1.4426950216293334961 ;  /* 0x3fb8aa3b13137820 */ /* 0x000fcc0000400000 */
[----:B------:R-:W4:Y:S01]  /*28f0*/  MUFU.EX2 R13, R13 ;  /* 0x0000000d000d7308 */ /* 0x000f220000000800 */
[----:B-1----:R-:W-:-:S07]  /*2900*/  FADD R99, R15, R22 ;  /* 0x000000160f637221 */ /* 0x002fce0000000000 */
[----:B------:R-:W1:Y:S01]  /*2910*/  MUFU.EX2 R16, R16 ;  /* 0x0000001000107308 */ /* 0x000e620000000800 */
[----:B0-----:R-:W-:Y:S01]  /*2920*/  FADD R99, R114, R99 ;  /* 0x0000006372637221 */ /* 0x001fe20000000000 */
[----:B------:R-:W-:-:S06]  /*2930*/  FADD R23, R23, -R28 ;  /* 0x8000001c17177221 */ /* 0x000fcc0000000000 */
[----:B------:R-:W0:Y:S01]  /*2940*/  MUFU.EX2 R19, R19 ;  /* 0x0000001300137308 */ /* 0x000e220000000800 */
[----:B---3--:R-:W-:Y:S01]  /*2950*/  FADD R22, R12, R99 ;  /* 0x000000630c167221 */ /* 0x008fe20000000000 */
[--C-:B------:R-:W-:Y:S01]  /*2960*/  FADD R24, R24, -R28.reuse ;  /* 0x8000001c18187221 */ /* 0x100fe20000000000 */
[----:B------:R-:W-:-:S05]  /*2970*/  FADD R26, R26, -R28 ;  /* 0x8000001c1a1a7221 */ /* 0x000fca0000000000 */
[----:B------:R-:W3:Y:S01]  /*2980*/  MUFU.EX2 R14, R14 ;  /* 0x0000000e000e7308 */ /* 0x000ee20000000800 */
[----:B----4-:R-:W-:Y:S01]  /*2990*/  FADD R99, R13, R22 ;  /* 0x000000160d637221 */ /* 0x010fe20000000000 */
[----:B------:R-:W-:Y:S01]  /*29a0*/  FMUL R23, R23, 1.4426950216293334961 ;  /* 0x3fb8aa3b17177820 */ /* 0x000fe20000400000 */
[----:B------:R-:W-:Y:S01]  /*29b0*/  FMUL R20, R24, 1.4426950216293334961 ;  /* 0x3fb8aa3b18147820 */ /* 0x000fe20000400000 */
[----:B------:R-:W-:-:S04]  /*29c0*/  F2FP.SATFINITE.E4M3.F32.PACK_AB_MERGE_C R24, R114, R15, RZ ;  /* 0x0000000f7218723e */ /* 0x000fc800048070ff */
[----:B------:R-:W4:Y:S01]  /*29d0*/  MUFU.EX2 R17, R17 ;  /* 0x0000001100117308 */ /* 0x000f220000000800 */
[----:B------:R-:W-:Y:S01]  /*29e0*/  FMUL R15, R26, 1.4426950216293334961 ;  /* 0x3fb8aa3b1a0f7820 */ /* 0x000fe20000400000 */
[----:B-1----:R-:W-:-:S06]  /*29f0*/  FADD R26, R16, R99 ;  /* 0x00000063101a7221 */ /* 0x002fcc0000000000 */
[----:B------:R-:W1:Y:S01]  /*2a00*/  MUFU.EX2 R18, R18 ;  /* 0x0000001200127308 */ /* 0x000e620000000800 */
[----:B0-----:R-:W-:Y:S01]  /*2a10*/  FADD R99, R19, R26 ;  /* 0x0000001a13637221 */ /* 0x001fe20000000000 */
[----:B------:R-:W-:-:S06]  /*2a20*/  FADD R109, R109, -R28 ;  /* 0x8000001c6d6d7221 */ /* 0x000fcc0000000000 */
[----:B------:R-:W0:Y:S01]  /*2a30*/  MUFU.EX2 R23, R23 ;  /* 0x0000001700177308 */ /* 0x000e220000000800 */
[----:B---3--:R-:W-:Y:S01]  /*2a40*/  FADD R26, R14, R99 ;  /* 0x000000630e1a7221 */ /* 0x008fe20000000000 */
[----:B------:R-:W-:-:S06]  /*2a50*/  F2FP.SATFINITE.E4M3.F32.PACK_AB_MERGE_C R16, R19, R16, RZ ;  /* 0x000000101310723e */ /* 0x000fcc00048070ff */
[----:B------:R-:W3:Y:S01]  /*2a60*/  MUFU.EX2 R6, R6 ;  /* 0x0000000600067308 */ /* 0x000ee20000000800 */
[----:B----4-:R-:W-:Y:S01]  /*2a70*/  FADD R19, R17, R26 ;  /* 0x0000001a11137221 */ /* 0x010fe20000000000 */
[----:B------:R-:W-:-:S06]  /*2a80*/  FMUL R25, R109, 1.4426950216293334961 ;  /* 0x3fb8aa3b6d197820 */ /* 0x000fcc0000400000 */
[----:B------:R-:W4:Y:S01]  /*2a90*/  MUFU.EX2 R7, R7 ;  /* 0x0000000700077308 */ /* 0x000f220000000800 */
[----:B-1----:R-:W-:Y:S01]  /*2aa0*/  FADD R26, R18, R19 ;  /* 0x00000013121a7221 */ /* 0x002fe20000000000 */
[----:B------:R-:W-:-:S06]  /*2ab0*/  FADD R115, R115, -R28 ;  /* 0x8000001c73737221 */ /* 0x000fcc0000000000 */
[----:B------:R-:W1:Y:S01]  /*2ac0*/  MUFU.EX2 R20, R20 ;  /* 0x0000001400147308 */ /* 0x000e620000000800 */
[----:B0-----:R-:W-:Y:S01]  /*2ad0*/  FADD R107, R23, R26 ;  /* 0x0000001a176b7221 */ /* 0x001fe20000000000 */
[----:B------:R-:W-:Y:S01]  /*2ae0*/  FMUL R22, R115, 1.4426950216293334961 ;  /* 0x3fb8aa3b73167820 */ /* 0x000fe20000400000 */
[----:B------:R-:W-:-:S05]  /*2af0*/  FADD R30, R30, -R28 ;  /* 0x8000001c1e1e7221 */ /* 0x000fca0000000000 */
[----:B------:R-:W0:Y:S01]  /*2b00*/  MUFU.EX2 R25, R25 ;  /* 0x0000001900197308 */ /* 0x000e220000000800 */
[----:B---3--:R-:W-:Y:S01]  /*2b10*/  FADD R26, R6, R107 ;  /* 0x0000006b061a7221 */ /* 0x008fe20000000000 */
[----:B------:R-:W-:Y:S01]  /*2b20*/  FMUL R30, R30, 1.4426950216293334961 ;  /* 0x3fb8aa3b1e1e7820 */ /* 0x000fe20000400000 */
[--C-:B------:R-:W-:Y:S01]  /*2b30*/  FADD R125, R125, -R28.reuse ;  /* 0x8000001c7d7d7221 */ /* 0x100fe20000000000 */
[----:B------:R-:W-:-:S04]  /*2b40*/  FADD R32, R32, -R28 ;  /* 0x8000001c20207221 */ /* 0x000fc80000000000 */
[----:B------:R-:W3:Y:S01]  /*2b50*/  MUFU.EX2 R15, R15 ;  /* 0x0000000f000f7308 */ /* 0x000ee20000000800 */
[----:B----4-:R-:W-:Y:S01]  /*2b60*/  FADD R107, R7, R26 ;  /* 0x0000001a076b7221 */ /* 0x010fe20000000000 */
[----:B------:R-:W-:Y:S01]  /*2b70*/  FMUL R99, R125, 1.4426950216293334961 ;  /* 0x3fb8aa3b7d637820 */ /* 0x000fe20000400000 */
[----:B------:R-:W-:Y:S01]  /*2b80*/  FMUL R19, R32, 1.4426950216293334961 ;  /* 0x3fb8aa3b20137820 */ /* 0x000fe20000400000 */
[----:B------:R-:W-:-:S04]  /*2b90*/  FADD R34, R34, -R28 ;  /* 0x8000001c22227221 */ /* 0x000fc80000000000 */
[----:B------:R-:W4:Y:S01]  /*2ba0*/  MUFU.EX2 R22, R22 ;  /* 0x0000001600167308 */ /* 0x000f220000000800 */
[----:B-1----:R-:W-:Y:S01]  /*2bb0*/  FADD R32, R20, R107 ;  /* 0x0000006b14207221 */ /* 0x002fe20000000000 */
[----:B------:R-:W-:Y:S01]  /*2bc0*/  FMUL R26, R34, 1.4426950216293334961 ;  /* 0x3fb8aa3b221a7820 */ /* 0x000fe20000400000 */
[----:B------:R-:W-:-:S05]  /*2bd0*/  FADD R35, R35, -R28 ;  /* 0x8000001c23237221 */ /* 0x000fca0000000000 */
[----:B------:R-:W1:Y:S01]  /*2be0*/  MUFU.EX2 R30, R30 ;  /* 0x0000001e001e7308 */ /* 0x000e620000000800 */
[----:B0-----:R-:W-:Y:S01]  /*2bf0*/  FADD R34, R25, R32 ;  /* 0x0000002019227221 */ /* 0x001fe20000000000 */
[----:B------:R-:W-:Y:S01]  /*2c00*/  FADD R33, R33, -R28 ;  /* 0x8000001c21217221 */ /* 0x000fe20000000000 */
[----:B------:R-:W-:-:S05]  /*2c10*/  FMUL R32, R35, 1.4426950216293334961 ;  /* 0x3fb8aa3b23207820 */ /* 0x000fca0000400000 */
[----:B------:R-:W0:Y:S01]  /*2c20*/  MUFU.EX2 R99, R99 ;  /* 0x0000006300637308 */ /* 0x000e220000000800 */
[----:B---3--:R-:W-:Y:S01]  /*2c30*/  FADD R35, R15, R34 ;  /* 0x000000220f237221 */ /* 0x008fe20000000000 */
[----:B------:R-:W-:-:S06]  /*2c40*/  FMUL R33, R33, 1.4426950216293334961 ;  /* 0x3fb8aa3b21217820 */ /* 0x000fcc0000400000 */
[----:B------:R-:W3:Y:S01]  /*2c50*/  MUFU.EX2 R19, R19 ;  /* 0x0000001300137308 */ /* 0x000ee20000000800 */
[----:B----4-:R-:W-:-:S07]  /*2c60*/  FADD R35, R22, R35 ;  /* 0x0000002316237221 */ /* 0x010fce0000000000 */
[----:B------:R-:W4:Y:S01]  /*2c70*/  MUFU.EX2 R26, R26 ;  /* 0x0000001a001a7308 */ /* 0x000f220000000800 */
[----:B-1----:R-:W-:-:S07]  /*2c80*/  FADD R34, R30, R35 ;  /* 0x000000231e227221 */ /* 0x002fce0000000000 */
[----:B------:R-:W1:Y:S01]  /*2c90*/  MUFU.EX2 R32, R32 ;  /* 0x0000002000207308 */ /* 0x000e620000000800 */
[----:B0-----:R-:W-:-:S07]  /*2ca0*/  FADD R34, R99, R34 ;  /* 0x0000002263227221 */ /* 0x001fce0000000000 */
[----:B------:R-:W0:Y:S01]  /*2cb0*/  MUFU.EX2 R33, R33 ;  /* 0x0000002100217308 */ /* 0x000e220000000800 */
[----:B------:R-:W-:Y:S02]  /*2cc0*/  F2FP.SATFINITE.E4M3.F32.PACK_AB_MERGE_C R93, R94, R93, RZ ;  /* 0x0000005d5e5d723e */ /* 0x000fe400048070ff */
[----:B------:R-:W-:Y:S01]  /*2cd0*/  F2FP.SATFINITE.E4M3.F32.PACK_AB_MERGE_C R18, R23, R18, RZ ;  /* 0x000000121712723e */ /* 0x000fe200048070ff */
[----:B---3--:R-:W-:Y:S01]  /*2ce0*/  FADD R23, R19, R34 ;  /* 0x0000002213177221 */ /* 0x008fe20000000000 */
[----:B------:R-:W-:Y:S02]  /*2cf0*/  F2FP.SATFINITE.E4M3.F32.PACK_AB_MERGE_C R10, R11, R10, R24 ;  /* 0x0000000a0b0a723e */ /* 0x000fe40004807018 */
[----:B------:R-:W-:Y:S01]  /*2d00*/  F2FP.SATFINITE.E4M3.F32.PACK_AB_MERGE_C R11, R13, R12, R16 ;  /* 0x0000000c0d0b723e */ /* 0x000fe20004807010 */
[----:B------:R-:W-:Y:S01]  /*2d10*/  FADD R12, -R28, -INF ;  /* 0xff8000001c0c7421 */ /* 0x000fe20000000100 */
[----:B------:R-:W-:Y:S01]  /*2d20*/  LOP3.LUT R91, R92, R91, RZ, 0x3c, !PT ;  /* 0x0000005b5c5b7212 */ /* 0x000fe200078e3cff */
[----:B----4-:R-:W-:Y:S01]  /*2d30*/  FADD R23, R26, R23 ;  /* 0x000000171a177221 */ /* 0x010fe20000000000 */
[----:B------:R-:W-:-:S02]  /*2d40*/  LOP3.LUT R114, R117, 0xf, RZ, 0xc0, !PT ;  /* 0x0000000f75727812 */ /* 0x000fc400078ec0ff */
[----:B------:R-:W-:Y:S02]  /*2d50*/  F2FP.SATFINITE.E4M3.F32.PACK_AB_MERGE_C R9, R8, R9, R93 ;  /* 0x000000090809723e */ /* 0x000fe4000480705d */
[----:B------:R-:W-:Y:S01]  /*2d60*/  F2FP.SATFINITE.E4M3.F32.PACK_AB_MERGE_C R8, R5, R4, R21 ;  /* 0x000000040508723e */ /* 0x000fe20004807015 */
[----:B------:R-:W-:Y:S01]  /*2d70*/  FMUL R21, R12, 1.4426950216293334961 ;  /* 0x3fb8aa3b0c157820 */ /* 0x000fe20000400000 */
[----:B------:R-:W-:Y:S01]  /*2d80*/  F2FP.SATFINITE.E4M3.F32.PACK_AB_MERGE_C R25, R25, R20, RZ ;  /* 0x000000141919723e */ /* 0x000fe200048070ff */
[----:B-1----:R-:W-:Y:S01]  /*2d90*/  FADD R20, R32, R23 ;  /* 0x0000001720147221 */ /* 0x002fe20000000000 */
[----:B------:R-:W-:Y:S01]  /*2da0*/  IMAD R114, R114, 0x40, R91 ;  /* 0x0000004072727824 */ /* 0x000fe200078e025b */
[----:B------:R-:W-:Y:S02]  /*2db0*/  F2FP.SATFINITE.E4M3.F32.PACK_AB_MERGE_C R30, R99, R30, RZ ;  /* 0x0000001e631e723e */ /* 0x000fe400048070ff */
[----:B0-----:R-:W-:Y:S01]  /*2dc0*/  F2FP.SATFINITE.E4M3.F32.PACK_AB_MERGE_C R32, R33, R32, RZ ;  /* 0x000000202120723e */ /* 0x001fe200048070ff */
[----:B------:R-:W0:Y:S01]  /*2dd0*/  MUFU.EX2 R21, R21 ;  /* 0x0000001500157308 */ /* 0x000e220000000800 */
[----:B------:R-:W-:Y:S01]  /*2de0*/  F2FP.SATFINITE.E4M3.F32.PACK_AB_MERGE_C R5, R7, R6, R25 ;  /* 0x000000060705723e */ /* 0x000fe20004807019 */
[----:B-----5:R-:W-:Y:S01]  /*2df0*/  STS.U8 [R90+UR12+0x1880], R31 ;  /* 0x0018801f5a007988 */ /* 0x020fe2000800000c */
[----:B------:R-:W-:-:S02]  /*2e00*/  F2FP.SATFINITE.E4M3.F32.PACK_AB_MERGE_C R4, R17, R14, R18 ;  /* 0x0000000e1104723e */ /* 0x000fc40004807012 */
[----:B------:R-:W-:Y:S01]  /*2e10*/  F2FP.SATFINITE.E4M3.F32.PACK_AB_MERGE_C R6, R22, R15, R30 ;  /* 0x0000000f1606723e */ /* 0x000fe2000480701e */
[----:B------:R-:W-:Y:S01]  /*2e20*/  STS.U8 [R90+UR12+0x1a80], R123 ;  /* 0x001a807b5a007988 */ /* 0x000fe2000800000c */
[----:B------:R-:W-:Y:S02]  /*2e30*/  F2FP.SATFINITE.E4M3.F32.PACK_AB_MERGE_C R7, R26, R19, R32 ;  /* 0x000000131a07723e */ /* 0x000fe40004807020 */
[----:B------:R-:W-:Y:S01]  /*2e40*/  LOP3.LUT R125, R114, 0x10, RZ, 0x3c, !PT ;  /* 0x00000010727d7812 */ /* 0x000fe200078e3cff */
[----:B------:R-:W-:Y:S01]  /*2e50*/  STS.U8 [R90+UR12+0x1c80], R121 ;  /* 0x001c80795a007988 */ /* 0x000fe2000800000c */
[----:B------:R-:W-:-:S03]  /*2e60*/  FADD R20, R33, R20 ;  /* 0x0000001421147221 */ /* 0x000fc60000000000 */
[----:B------:R-:W-:Y:S04]  /*2e70*/  STS.U8 [R90+UR12+0x1e80], R119 ;  /* 0x001e80775a007988 */ /* 0x000fe8000800000c */
[----:B------:R-:W-:Y:S04]  /*2e80*/  STS.U8 [R84+UR12+0x1900], R96 ;  /* 0x0019006054007988 */ /* 0x000fe8000800000c */
[----:B------:R-:W-:Y:S04]  /*2e90*/  STS.U8 [R84+UR12+0x1b00], R108 ;  /* 0x001b006c54007988 */ /* 0x000fe8000800000c */
[----:B--2---:R-:W-:Y:S04]  /*2ea0*/  STS.U8 [R84+UR12+0x1d00], R106 ;  /* 0x001d006a54007988 */ /* 0x004fe8000800000c */
[----:B------:R-:W-:Y:S04]  /*2eb0*/  STS.U8 [R84+UR12+0x1f00], R98 ;  /* 0x001f006254007988 */ /* 0x000fe8000800000c */
[----:B------:R-:W-:Y:S04]  /*2ec0*/  STS.U8 [R0+UR12+0x1980], R97 ;  /* 0x0019806100007988 */ /* 0x000fe8000800000c */
[----:B------:R-:W-:Y:S04]  /*2ed0*/  STS.U8 [R0+UR12+0x1b80], R95 ;  /* 0x001b805f00007988 */ /* 0x000fe8000800000c */
[----:B------:R-:W-:Y:S04]  /*2ee0*/  STS.U8 [R0+UR12+0x1d80], R27 ;  /* 0x001d801b00007988 */ /* 0x000fe8000800000c */
[----:B------:R-:W-:Y:S04]  /*2ef0*/  STS.U8 [R0+UR12+0x1f80], R29 ;  /* 0x001f801d00007988 */ /* 0x000fe8000800000c */
[----:B------:R-:W-:Y:S04]  /*2f00*/  STS.128 [R114+UR12], R8 ;  /* 0x0000000872007988 */ /* 0x000fe80008000c0c */
[----:B------:R1:W-:Y:S04]  /*2f10*/  STS.128 [R125+UR12], R4 ;  /* 0x000000047d007988 */ /* 0x0003e80008000c0c */
[----:B------:R2:W3:Y:S01]  /*2f20*/  SHFL.BFLY PT, R23, R20, 0x10, 0x1f ;  /* 0x0e001f0014177f89 */ /* 0x0004e200000e0000 */
[----:B-1----:R-:W1:Y:S01]  /*2f30*/  LDTM.16dp32bit_t0_t15.x16 R4, tmem[UR13] ;  /* 0x0000000d000479ee */ /* 0x002e620008a00000 */
[----:B------:R-:W4:Y:S01]  /*2f40*/  LDTM.16dp32bit_t16_t31.x16 R4, tmem[UR13+0x10] ;  /* 0x0000100d000479ee */ /* 0x000f220008a20000 */
[----:B------:R-:W-:Y:S01]  /*2f50*/  NOP ;  /* 0x0000000000007918 */ /* 0x000fe20000000000 */
[----:B0-2---:R-:W-:Y:S05]  /*2f60*/  @!P0 BRA `(.L_x_9) ;  /* 0x0000000000488947 */ /* 0x005fea0003800000 */
[C---:B-1--4-:R-:W-:Y:S01]  /*2f70*/  FMUL R4, R21.reuse, R4 ;  /* 0x0000000415047220 */ /* 0x052fe20000400000 */
[C---:B------:R-:W-:Y:S01]  /*2f80*/  FMUL R5, R21.reuse, R5 ;  /* 0x0000000515057220 */ /* 0x040fe20000400000 */
        /* <DEDUP_REMOVED lines=13> */
[----:B------:R-:W-:-:S04]  /*3060*/  FMUL R19, R21, R19 ;  /* 0x0000001315137220 */ /* 0x000fc80000400000 */
[----:B------:R0:W-:Y:S01]  /*3070*/  STTM.16dp32bit_t0_t15.x16 tmem[UR13], R4 ;  /* 0x00000004000079ed */ /* 0x0001e20008a0000d */
[----:B------:R0:W-:Y:S02]  /*3080*/  STTM.16dp32bit_t16_t31.x16 tmem[UR13+0x10], R4 ;  /* 0x00001004000079ed */ /* 0x0001e40008a2000d */
.L_x_9:
[----:B----4-:R-:W2:Y:S02]  /*3090*/  FENCE.VIEW.ASYNC.T ;  /* 0x00000000000073c6 */ /* 0x010ea40000000200 */
[----:B--2---:R-:W-:Y:S01]  /*30a0*/  BAR.SYNC.DEFER_BLOCKING 0x0 ;  /* 0x0000000000007b1d */ /* 0x004fe20000010000 */
[----:B---3--:R-:W-:Y:S01]  /*30b0*/  FADD R20, R20, R23 ;  /* 0x0000001714147221 */ /* 0x008fe20000000000 */
[----:B------:R-:W-:-:S03]  /*30c0*/  ISETP.GE.AND P2, PT, R116, 0x1, PT ;  /* 0x000000017400780c */ /* 0x000fc60003f46270 */
[----:B------:R-:W-:Y:S01]  /*30d0*/  FADD R20, R21, R20 ;  /* 0x0000001415147221 */ /* 0x000fe20000000000 */
[----:B------:R2:W-:Y:S06]  /*30e0*/  MEMBAR.ALL.CTA ;  /* 0x0000000000007992 */ /* 0x0005ec0000008000 */
[----:B--2---:R-:W2:Y:S02]  /*30f0*/  FENCE.VIEW.ASYNC.S ;  /* 0x00000000000073c6 */ /* 0x004ea40000000000 */
[----:B--2---:R-:W-:Y:S06]  /*3100*/  BAR.SYNC.DEFER_BLOCKING 0x0 ;  /* 0x0000000000007b1d */ /* 0x004fec0000010000 */
[----:B------:R-:W-:Y:S05]  /*3110*/  @!P1 BRA `(.L_x_10) ;  /* 0x0000000000609947 */ /* 0x000fea0003800000 */
[----:B------:R-:W-:Y:S02]  /*3120*/  UIADD3 UR4, UPT, UPT, UR12, 0x1800, URZ ;  /* 0x000018000c047890 */ /* 0x000fe4000fffe0ff */
[----:B------:R-:W-:Y:S02]  /*3130*/  USHF.R.U32.HI UR6, URZ, 0x4, UR12 ;  /* 0x00000004ff067899 */ /* 0x000fe4000801160c */
[----:B------:R-:W-:Y:S02]  /*3140*/  USHF.R.U32.HI UR4, URZ, 0x4, UR4 ;  /* 0x00000004ff047899 */ /* 0x000fe40008011604 */
[----:B------:R-:W-:Y:S02]  /*3150*/  USGXT.U32 UR6, UR6, 0xe ;  /* 0x0000000e0606789a */ /* 0x000fe40008000000 */
[----:B------:R-:W-:Y:S01]  /*3160*/  USGXT.U32 UR8, UR4, 0xe ;  /* 0x0000000e0408789a */ /* 0x000fe20008000000 */
[----:B------:R-:W-:Y:S01]  /*3170*/  UMOV UR18, 0xfffffffe ;  /* 0xfffffffe00127882 */ /* 0x000fe20000000000 */
[----:B------:R-:W-:Y:S01]  /*3180*/  UMOV UR19, 0x7fffbfdf ;  /* 0x7fffbfdf00137882 */ /* 0x000fe20000000000 */
[----:B------:R-:W-:Y:S01]  /*3190*/  UMOV UR7, URZ ;  /* 0x000000ff00077c82 */ /* 0x000fe20008000000 */
[----:B------:R-:W-:Y:S01]  /*31a0*/  UMOV UR9, URZ ;  /* 0x000000ff00097c82 */ /* 0x000fe20008000000 */
[----:B------:R-:W-:-:S02]  /*31b0*/  UIADD3.64 UR22, UPT, UPT, UR6, -UR18, URZ ;  /* 0x8000001206167297 */ /* 0x000fc4000fffe0ff */
[----:B------:R-:W-:Y:S01]  /*31c0*/  UIADD3.64 UR18, UPT, UPT, UR8, -UR18, URZ ;  /* 0x8000001208127297 */ /* 0x000fe2000fffe0ff */
[----:B------:R-:W-:Y:S01]  /*31d0*/  UMOV UR26, 0x0 ;  /* 0x00000000001a7882 */ /* 0x000fe20000000000 */
[----:B------:R-:W-:Y:S01]  /*31e0*/  UMOV UR27, 0x4080010 ;  /* 0x04080010001b7882 */ /* 0x000fe20000000000 */
[----:B------:R-:W-:Y:S01]  /*31f0*/  UMOV UR4, UR14 ;  /* 0x0000000e00047c82 */ /* 0x000fe20008000000 */
[----:B------:R-:W-:Y:S01]  /*3200*/  UMOV UR5, URZ ;  /* 0x000000ff00057c82 */ /* 0x000fe20008000000 */
[----:B------:R-:W-:Y:S01]  /*3210*/  UMOV UR7, 0x80004020 ;  /* 0x8000402000077882 */ /* 0x000fe20000000000 */
[----:B------:R-:W-:Y:S01]  /*3220*/  UMOV UR9, 0x80004020 ;  /* 0x8000402000097882 */ /* 0x000fe20000000000 */
[----:B------:R-:W-:Y:S01]  /*3230*/  UMOV UR28, 0x0 ;  /* 0x00000000001c7882 */ /* 0x000fe20000000000 */
[----:B------:R-:W-:Y:S01]  /*3240*/  UMOV UR29, 0x4080010 ;  /* 0x04080010001d7882 */ /* 0x000fe20000000000 */
[----:B------:R-:W-:Y:S01]  /*3250*/  UMOV UR4, UR4 ;  /* 0x0000000400047c82 */ /* 0x000fe20008000000 */
[----:B------:R2:W-:Y:S01]  /*3260*/  UTCQMMA gdesc[UR6], gdesc[UR8], tmem[UR10], tmem[UR26], idesc[UR27], UPT ;  /* 0x00ff1a08060075ea */ /* 0x0005e2000b80030a */
[----:B------:R2:W-:Y:S01]  /*3270*/  UTCQMMA gdesc[UR22], gdesc[UR18], tmem[UR10], tmem[UR28], idesc[UR29], UPT ;  /* 0x00ff1c12160075ea */ /* 0x0005e2000b80030a */
[----:B------:R2:W-:Y:S01]  /*3280*/  UTCBAR [UR4], URZ ;  /* 0x000000ff040073e9 */ /* 0x0005e200080000ff */
[----:B------:R-:W-:Y:S01]  /*3290*/  NOP ;  /* 0x0000000000007918 */ /* 0x000fe20000000000 */
.L_x_10:
[----:B--2---:R-:W-:Y:S01]  /*32a0*/  UMOV UR6, URZ ;  /* 0x000000ff00067c82 */ /* 0x004fe20008000000 */
[----:B------:R-:W-:Y:S02]  /*32b0*/  FSEL R28, R28, -INF , P0 ;  /* 0xff8000001c1c7808 */ /* 0x000fe40000000000 */
[----:B------:R-:W-:Y:S01]  /*32c0*/  FSEL R109, R20, 1, P0 ;  /* 0x3f800000146d7808 */ /* 0x000fe20000000000 */
[----:B------:R-:W-:Y:S06]  /*32d0*/  @!P2 BRA `(.L_x_11) ;  /* 0x0000002400f4a947 */ /* 0x000fec0003800000 */
[----:B------:R-:W-:Y:S01]  /*32e0*/  USHF.R.U32.HI UR30, URZ, 0x4, UR12 ;  /* 0x00000004ff1e7899 */ /* 0x000fe2000801160c */
[----:B------:R-:W-:Y:S01]  /*32f0*/  IMAD.SHL.U32 R115, R85, 0x40, RZ ;  /* 0x0000004055737824 */ /* 0x000fe200078e00ff */
[----:B------:R-:W-:Y:S01]  /*3300*/  UIADD3 UR4, UPT, UPT, UR12, 0x2800, URZ ;  /* 0x000028000c047890 */ /* 0x000fe2000fffe0ff */
[----:B------:R-:W-:Y:S01]  /*3310*/  IMAD.MOV.U32 R90, RZ, RZ, R28 ;  /* 0x000000ffff5a7224 */ /* 0x000fe200078e001c */
[----:B------:R-:W-:Y:S01]  /*3320*/  UIADD3 UR6, UPT, UPT, UR12, 0x1000, URZ ;  /* 0x000010000c067890 */ /* 0x000fe2000fffe0ff */
[----:B------:R-:W-:Y:S01]  /*3330*/  IMAD.MOV.U32 R92, RZ, RZ, RZ ;  /* 0x000000ffff5c7224 */ /* 0x000fe200078e00ff */
[----:B------:R-:W-:Y:S01]  /*3340*/  USHF.R.U32.HI UR4, URZ, 0x4, UR4 ;  /* 0x00000004ff047899 */ /* 0x000fe20008011604 */
[----:B------:R-:W-:Y:S01]  /*3350*/  IMAD.MOV.U32 R84, RZ, RZ, RZ ;  /* 0x000000ffff547224 */ /* 0x000fe200078e00ff */
[----:B------:R-:W-:Y:S01]  /*3360*/  USGXT.U32 UR30, UR30, 0xe ;  /* 0x0000000e1e1e789a */ /* 0x000fe20008000000 */
[----:B01----:R-:W-:Y:S01]  /*3370*/  IMAD.MOV.U32 R4, RZ, RZ, RZ ;  /* 0x000000ffff047224 */ /* 0x003fe200078e00ff */
[----:B------:R-:W-:Y:S01]  /*3380*/  USHF.L.U32 UR26, UR17, 0x6, URZ ;  /* 0x00000006111a7899 */ /* 0x000fe200080006ff */
[----:B------:R-:W-:Y:S01]  /*3390*/  IMAD.MOV.U32 R0, RZ, RZ, R115 ;  /* 0x000000ffff007224 */ /* 0x000fe200078e0073 */
[----:B------:R-:W-:-:S02]  /*33a0*/  USHF.R.U32.HI UR15, URZ, 0x4, UR15 ;  /* 0x00000004ff0f7899 */ /* 0x000fc4000801160f */
[----:B------:R-:W-:Y:S02]  /*33b0*/  USHF.R.U32.HI UR6, URZ, 0x4, UR6 ;  /* 0x00000004ff067899 */ /* 0x000fe40008011606 */
[----:B------:R-:W-:Y:S02]  /*33c0*/  USGXT.U32 UR4, UR4, 0xe ;  /* 0x0000000e0404789a */ /* 0x000fe40008000000 */
[----:B------:R-:W-:Y:S01]  /*33d0*/  UIADD3 UR32, UP2, UPT, UR30, 0x2, URZ ;  /* 0x000000021e207890 */ /* 0x000fe2000ff5e0ff */
[----:B------:R-:W-:Y:S01]  /*33e0*/  UMOV UR5, URZ ;  /* 0x000000ff00057c82 */ /* 0x000fe20008000000 */
[----:B------:R-:W-:Y:S01]  /*33f0*/  UMOV UR16, 0xfffffffe ;  /* 0xfffffffe00107882 */ /* 0x000fe20000000000 */
[----:B------:R-:W-:Y:S01]  /*3400*/  UMOV UR17, 0x7fffbfdf ;  /* 0x7fffbfdf00117882 */ /* 0x000fe20000000000 */
[----:B------:R-:W-:Y:S01]  /*3410*/  UISETP.NE.U32.AND UP1, UPT, UR20, URZ, UPT ;  /* 0x000000ff1400728c */ /* 0x000fe2000bf25070 */
[----:B------:R-:W-:Y:S01]  /*3420*/  UMOV UR27, 0x1 ;  /* 0x00000001001b7882 */ /* 0x000fe20000000000 */
[----:B------:R-:W0:Y:S01]  /*3430*/  LDCU UR34, c[0x0][0x3a8] ;  /* 0x00007500ff2277ac */ /* 0x000e220008000800 */
[----:B------:R-:W-:-:S02]  /*3440*/  USGXT.U32 UR15, UR15, 0xe ;  /* 0x0000000e0f0f789a */ /* 0x000fc40008000000 */
[----:B------:R-:W-:Y:S02]  /*3450*/  USGXT.U32 UR29, UR6, 0xe ;  /* 0x0000000e061d789a */ /* 0x000fe40008000000 */
[----:B------:R-:W-:Y:S02]  /*3460*/  UIADD3.X UR33, UPT, UPT, UR5, -0x7fffbfe0, URZ, UP2, !UPT ;  /* 0x8000402005217890 */ /* 0x000fe400097fe4ff */
[----:B------:R-:W-:Y:S01]  /*3470*/  UIADD3.64 UR16, UPT, UPT, UR4, -UR16, URZ ;  /* 0x8000001004107297 */ /* 0x000fe2000fffe0ff */
[----:B------:R-:W-:Y:S01]  /*3480*/  UMOV UR7, URZ ;  /* 0x000000ff00077c82 */ /* 0x000fe20008000000 */
[----:B------:R-:W-:-:S10]  /*3490*/  UMOV UR28, UR26 ;  /* 0x0000001a001c7c82 */ /* 0x000fd40008000000 */
.L_x_16:
[----:B------:R-:W-:Y:S02]  /*34a0*/  SHF.R.S32.HI R31, RZ, 0x1f, R0 ;  /* 0x0000001fff1f7819 */ /* 0x000fe40000011400 */
[C---:B------:R-:W-:Y:S02]  /*34b0*/  IADD3 R6, P0, PT, R0.reuse, R112, RZ ;  /* 0x0000007000067210 */ /* 0x040fe40007f1e0ff */
[----:B------:R-:W-:-:S03]  /*34c0*/  IADD3 R8, P1, PT, R0, R104, RZ ;  /* 0x0000006800087210 */ /* 0x000fc60007f3e0ff */
[C---:B------:R-:W-:Y:S01]  /*34d0*/  IMAD.X R7, R31.reuse, 0x1, R113, P0 ;  /* 0x000000011f077824 */ /* 0x040fe200000e0671 */
[C---:B------:R-:W-:Y:S01]  /*34e0*/  IADD3 R10, P0, PT, R0.reuse, R100, RZ ;  /* 0x00000064000a7210 */ /* 0x040fe20007f1e0ff */
[C---:B------:R-:W-:Y:S01]  /*34f0*/  IMAD.X R9, R31.reuse, 0x1, R105, P1 ;  /* 0x000000011f097824 */ /* 0x040fe200008e0669 */
[C---:B------:R-:W-:Y:S02]  /*3500*/  IADD3 R12, P1, PT, R0.reuse, R86, RZ ;  /* 0x00000056000c7210 */ /* 0x040fe40007f3e0ff */
[----:B------:R-:W2:Y:S01]  /*3510*/  LDG.E.U8 R5, desc[UR24][R6.64] ;  /* 0x0000001806057981 */ /* 0x000ea2000c1e1100 */
[C---:B------:R-:W-:Y:S01]  /*3520*/  IMAD.X R11, R31.reuse, 0x1, R101, P0 ;  /* 0x000000011f0b7824 */ /* 0x040fe200000e0665 */
[C---:B------:R-:W-:Y:S01]  /*3530*/  IADD3 R22, P0, PT, R0.reuse, R80, RZ ;  /* 0x0000005000167210 */ /* 0x040fe20007f1e0ff */
[C---:B------:R-:W-:Y:S01]  /*3540*/  IMAD.X R13, R31.reuse, 0x1, R87, P1 ;  /* 0x000000011f0d7824 */ /* 0x040fe200008e0657 */
[C---:B------:R-:W-:Y:S01]  /*3550*/  IADD3 R24, P1, PT, R0.reuse, R76, RZ ;  /* 0x0000004c00187210 */ /* 0x040fe20007f3e0ff */
[----:B------:R1:W3:Y:S02]  /*3560*/  LDG.E.U8 R14, desc[UR24][R8.64] ;  /* 0x00000018080e7981 */ /* 0x0002e4000c1e1100 */
[C---:B------:R-:W-:Y:S01]  /*3570*/  IMAD.X R23, R31.reuse, 0x1, R81, P0 ;  /* 0x000000011f177824 */ /* 0x040fe200000e0651 */
[C---:B------:R-:W-:Y:S01]  /*3580*/  IADD3 R26, P0, PT, R0.reuse, R72, RZ ;  /* 0x00000048001a7210 */ /* 0x040fe20007f1e0ff */
[C---:B------:R-:W-:Y:S01]  /*3590*/  IMAD.X R25, R31.reuse, 0x1, R77, P1 ;  /* 0x000000011f197824 */ /* 0x040fe200008e064d */
[C---:B------:R-:W-:Y:S01]  /*35a0*/  IADD3 R28, P1, PT, R0.reuse, R68, RZ ;  /* 0x00000044001c7210 */ /* 0x040fe20007f3e0ff */
[----:B------:R-:W4:Y:S02]  /*35b0*/  LDG.E.U8 R15, desc[UR24][R10.64] ;  /* 0x000000180a0f7981 */ /* 0x000f24000c1e1100 */
[C---:B------:R-:W-:Y:S01]  /*35c0*/  IMAD.X R27, R31.reuse, 0x1, R73, P0 ;  /* 0x000000011f1b7824 */ /* 0x040fe200000e0649 */
[C---:B-1----:R-:W-:Y:S01]  /*35d0*/  IADD3 R8, P0, PT, R0.reuse, R110, RZ ;  /* 0x0000006e00087210 */ /* 0x042fe20007f1e0ff */
[C---:B------:R-:W-:Y:S01]  /*35e0*/  IMAD.X R29, R31.reuse, 0x1, R69, P1 ;  /* 0x000000011f1d7824 */ /* 0x040fe200008e0645 */
[C---:B------:R-:W-:Y:S01]  /*35f0*/  IADD3 R18, P1, PT, R0.reuse, R102, RZ ;  /* 0x0000006600127210 */ /* 0x040fe20007f3e0ff */
[----:B------:R1:W5:Y:S02]  /*3600*/  LDG.E.U8 R17, desc[UR24][R22.64] ;  /* 0x0000001816117981 */ /* 0x000364000c1e1100 */
[C---:B------:R-:W-:Y:S01]  /*3610*/  IMAD.X R9, R31.reuse, 0x1, R111, P0 ;  /* 0x000000011f097824 */ /* 0x040fe200000e066f */
[C---:B------:R-:W-:Y:S01]  /*3620*/  IADD3 R20, P0, PT, R0.reuse, R88, RZ ;  /* 0x0000005800147210 */ /* 0x040fe20007f1e0ff */
[C---:B------:R-:W-:Y:S01]  /*3630*/  IMAD.X R19, R31.reuse, 0x1, R103, P1 ;  /* 0x000000011f137824 */ /* 0x040fe200008e0667 */
[----:B------:R0:W5:Y:S03]  /*3640*/  LDG.E.U8 R16, desc[UR24][R12.64] ;  /* 0x000000180c107981 */ /* 0x000166000c1e1100 */
[----:B------:R-:W-:Y:S01]  /*3650*/  IMAD.X R21, R31, 0x1, R89, P0 ;  /* 0x000000011f157824 */ /* 0x000fe200000e0659 */
[C---:B------:R-:W-:Y:S01]  /*3660*/  IADD3 R6, P0, PT, R0.reuse, R74, RZ ;  /* 0x0000004a00067210 */ /* 0x040fe20007f1e0ff */
[----:B------:R0:W5:Y:S01]  /*3670*/  LDG.E.U8 R30, desc[UR24][R8.64] ;  /* 0x00000018081e7981 */ /* 0x000162000c1e1100 */
[----:B-1----:R-:W-:-:S02]  /*3680*/  IADD3 R22, P1, PT, R0, R82, RZ ;  /* 0x0000005200167210 */ /* 0x002fc40007f3e0ff */
[C---:B------:R-:W-:Y:S01]  /*3690*/  IADD3 R10, P2, PT, R0.reuse, R78, RZ ;  /* 0x0000004e000a7210 */ /* 0x040fe20007f5e0ff */
[C---:B------:R-:W-:Y:S01]  /*36a0*/  IMAD.X R7, R31.reuse, 0x1, R75, P0 ;  /* 0x000000011f077824 */ /* 0x040fe200000e064b */
[C---:B0-----:R-:W-:Y:S01]  /*36b0*/  IADD3 R12, P0, PT, R0.reuse, R70, RZ ;  /* 0x00000046000c7210 */ /* 0x041fe20007f1e0ff */
[C---:B------:R-:W-:Y:S01]  /*36c0*/  IMAD.X R23, R31.reuse, 0x1, R83, P1 ;  /* 0x000000011f177824 */ /* 0x040fe200008e0653 */
[----:B------:R-:W5:Y:S01]  /*36d0*/  LDG.E.U8 R24, desc[UR24][R24.64] ;  /* 0x0000001818187981 */ /* 0x000f62000c1e1100 */
[----:B------:R-:W-:Y:S01]  /*36e0*/  IADD3 R8, P1, PT, R0, R66, RZ ;  /* 0x0000004200087210 */ /* 0x000fe20007f3e0ff */
[C---:B------:R-:W-:Y:S02]  /*36f0*/  IMAD.X R11, R31.reuse, 0x1, R79, P2 ;  /* 0x000000011f0b7824 */ /* 0x040fe400010e064f */
[----:B------:R-:W5:Y:S01]  /*3700*/  LDG.E.U8 R26, desc[UR24][R26.64] ;  /* 0x000000181a1a7981 */ /* 0x000f62000c1e1100 */
[C---:B------:R-:W-:Y:S02]  /*3710*/  IMAD.X R13, R31.reuse, 0x1, R71, P0 ;  /* 0x000000011f0d7824 */ /* 0x040fe400000e0647 */
[----:B------:R-:W-:Y:S01]  /*3720*/  IMAD.X R9, R31, 0x1, R67, P1 ;  /* 0x000000011f097824 */ /* 0x000fe200008e0643 */
[----:B------:R-:W5:Y:S04]  /*3730*/  LDG.E.U8 R28, desc[UR24][R28.64] ;  /* 0x000000181c1c7981 */ /* 0x000f68000c1e1100 */
[----:B------:R-:W5:Y:S04]  /*3740*/  LDG.E.U8 R18, desc[UR24][R18.64] ;  /* 0x0000001812127981 */ /* 0x000f68000c1e1100 */
[----:B------:R-:W5:Y:S04]  /*3750*/  LDG.E.U8 R20, desc[UR24][R20.64] ;  /* 0x0000001814147981 */ /* 0x000f68000c1e1100 */
[----:B------:R-:W5:Y:S04]  /*3760*/  LDG.E.U8 R22, desc[UR24][R22.64] ;  /* 0x0000001816167981 */ /* 0x000f68000c1e1100 */
[----:B------:R-:W5:Y:S04]  /*3770*/  LDG.E.U8 R10, desc[UR24][R10.64] ;  /* 0x000000180a0a7981 */ /* 0x000f68000c1e1100 */
[----:B------:R0:W5:Y:S04]  /*3780*/  LDG.E.U8 R6, desc[UR24][R6.64] ;  /* 0x0000001806067981 */ /* 0x000168000c1e1100 */
[----:B------:R-:W5:Y:S04]  /*3790*/  LDG.E.U8 R12, desc[UR24][R12.64] ;  /* 0x000000180c0c7981 */ /* 0x000f68000c1e1100 */
[----:B------:R1:W5:Y:S01]  /*37a0*/  LDG.E.U8 R8, desc[UR24][R8.64] ;  /* 0x0000001808087981 */ /* 0x000362000c1e1100 */
[C---:B------:R-:W-:Y:S01]  /*37b0*/  LOP3.LUT P5, RZ, R117.reuse, 0x7f, RZ, 0xc0, !PT ;  /* 0x0000007f75ff7812 */ /* 0x040fe200078ac0ff */
[----:B------:R-:W1:Y:S01]  /*37c0*/  S2R R33, SR_CTAID.X ;  /* 0x0000000000217919 */ /* 0x000e620000002500 */
[----:B------:R-:W-:Y:S01]  /*37d0*/  UMOV UR8, 0x1 ;  /* 0x0000000100087882 */ /* 0x000fe20000000000 */
[----:B0-----:R-:W-:Y:S01]  /*37e0*/  LOP3.LUT R7, R117, 0x7f, RZ, 0xc0, !PT ;  /* 0x0000007f75077812 */ /* 0x001fe200078ec0ff */
[----:B------:R-:W-:-:S04]  /*37f0*/  @!UP0 UIADD3 UR8, UPT, UPT, -UR8, 0x100000, URZ ;  /* 0x0010000008088890 */ /* 0x000fc8000fffe1ff */
[----:B------:R-:W-:Y:S02]  /*3800*/  @!UP0 USHF.L.U32 UR9, UR8, 0xb, URZ ;  /* 0x0000000b08098899 */ /* 0x000fe400080006ff */
[----:B------:R-:W-:Y:S01]  /*3810*/  @!UP0 USHF.L.U32 UR8, UR8, 0x1, URZ ;  /* 0x0000000108088899 */ /* 0x000fe200080006ff */
[----:B-1----:R-:W-:Y:S02]  /*3820*/  LOP3.LUT R9, R7, 0x10, RZ, 0x3c, !PT ;  /* 0x0000001007097812 */ /* 0x002fe400078e3cff */
[----:B------:R-:W-:Y:S01]  /*3830*/  VOTEU.ALL UP2, P5 ;  /* 0x0000000000ff7886 */ /* 0x000fe20002840000 */
[C---:B------:R-:W-:Y:S01]  /*3840*/  IMAD.SHL.U32 R106, R117.reuse, 0x2, RZ ;  /* 0x00000002756a7824 */ /* 0x040fe200078e00ff */
[C---:B------:R-:W-:Y:S02]  /*3850*/  LOP3.LUT R19, R117.reuse, 0x60, RZ, 0xc0, !PT ;  /* 0x0000006075137812 */ /* 0x040fe400078ec0ff */
[----:B------:R-:W-:Y:S02]  /*3860*/  LOP3.LUT R32, R117, 0xf, RZ, 0xc0, !PT ;  /* 0x0000000f75207812 */ /* 0x000fe400078ec0ff */
[----:B------:R-:W-:-:S02]  /*3870*/  LOP3.LUT R106, R106, 0x20, RZ, 0xc0, !PT ;  /* 0x000000206a6a7812 */ /* 0x000fc400078ec0ff */
[----:B------:R-:W-:Y:S02]  /*3880*/  LEA.HI R19, R19, R32, RZ, 0x1f ;  /* 0x0000002013137211 */ /* 0x000fe400078ff8ff */
[----:B------:R-:W-:Y:S02]  /*3890*/  IADD3 R98, P1, PT, R106, R84, RZ ;  /* 0x000000546a627210 */ /* 0x000fe40007f3e0ff */
[----:B------:R-:W-:-:S03]  /*38a0*/  IADD3 R84, P0, PT, R84, 0x40, RZ ;  /* 0x0000004054547810 */ /* 0x000fc60007f1e0ff */
[--C-:B------:R-:W-:Y:S02]  /*38b0*/  IMAD.X R95, RZ, RZ, R4.reuse, P1 ;  /* 0x000000ffff5f7224 */ /* 0x100fe400008e0604 */
[----:B------:R-:W-:Y:S01]  /*38c0*/  IMAD.X R85, RZ, RZ, R4, P0 ;  /* 0x000000ffff557224 */ /* 0x000fe200000e0604 */
[C---:B------:R-:W-:Y:S01]  /*38d0*/  IADD3 R4, P0, PT, R98.reuse, 0x40, RZ ;  /* 0x0000004062047810 */ /* 0x040fe20007f1e0ff */
[----:B------:R-:W-:Y:S01]  /*38e0*/  IMAD.SHL.U32 R33, R33, 0x40, RZ ;  /* 0x0000004021217824 */ /* 0x000fe200078e00ff */
[----:B------:R-:W-:-:S03]  /*38f0*/  IADD3 R32, P2, PT, R98, 0x42, RZ ;  /* 0x0000004262207810 */ /* 0x000fc60007f5e0ff */
[----:B------:R-:W-:-:S05]  /*3900*/  IMAD.IADD R91, R33, 0x1, R19 ;  /* 0x00000001215b7824 */ /* 0x000fca00078e0213 */
[----:B------:R-:W-:Y:S01]  /*3910*/  ISETP.GT.U32.AND P4, PT, R32, R91, PT ;  /* 0x0000005b2000720c */ /* 0x000fe20003f84070 */
[----:B--2---:R-:W-:Y:S04]  /*3920*/  STS.U8 [R7+UR12+0x2000], R5 ;  /* 0x0020000507007988 */ /* 0x004fe8000800000c */
[----:B---3--:R0:W-:Y:S04]  /*3930*/  STS.U8 [R7+UR12+0x2100], R14 ;  /* 0x0021000e07007988 */ /* 0x0081e8000800000c */
[----:B----4-:R-:W-:Y:S04]  /*3940*/  STS.U8 [R7+UR12+0x2200], R15 ;  /* 0x0022000f07007988 */ /* 0x010fe8000800000c */
[----:B-----5:R-:W-:Y:S04]  /*3950*/  STS.U8 [R7+UR12+0x2400], R17 ;  /* 0x0024001107007988 */ /* 0x020fe8000800000c */
[----:B------:R1:W-:Y:S04]  /*3960*/  STS.U8 [R7+UR12+0x2300], R16 ;  /* 0x0023001007007988 */ /* 0x0003e8000800000c */
        /* <DEDUP_REMOVED lines=10> */
[----:B------:R2:W-:Y:S01]  /*3a10*/  STS.U8 [R9+UR12+0x2780], R8 ;  /* 0x0027800809007988 */ /* 0x0005e2000800000c */
[----:B------:R3:W-:Y:S06]  /*3a20*/  MEMBAR.ALL.CTA ;  /* 0x0000000000007992 */ /* 0x0007ec0000008000 */
[----:B---3--:R-:W-:Y:S04]  /*3a30*/  FENCE.VIEW.ASYNC.S ;  /* 0x00000000000073c6 */ /* 0x008fe80000000000 */
[----:B------:R-:W3:Y:S02]  /*3a40*/  FENCE.VIEW.ASYNC.S ;  /* 0x00000000000073c6 */ /* 0x000ee40000000000 */
[----:B---3--:R2:W3:Y:S02]  /*3a50*/  @!UP2 SYNCS.EXCH.64 URZ, [UR12+0x3010], UR8 ;  /* 0x003010080cffa5b2 */ /* 0x0084e40008000100 */
[----:B---3--:R-:W-:Y:S01]  /*3a60*/  BAR.SYNC.DEFER_BLOCKING 0x0 ;  /* 0x0000000000007b1d */ /* 0x008fe20000010000 */
[C---:B0-----:R-:W-:Y:S01]  /*3a70*/  IADD3 R14, P1, PT, R98.reuse, 0x43, RZ ;  /* 0x00000043620e7810 */ /* 0x041fe20007f3e0ff */
[----:B------:R-:W-:Y:S01]  /*3a80*/  IMAD.X R5, RZ, RZ, R95, P0 ;  /* 0x000000ffff057224 */ /* 0x000fe200000e065f */
[----:B-1----:R-:W-:-:S03]  /*3a90*/  IADD3 R16, P3, PT, R98, 0x44, RZ ;  /* 0x0000004462107810 */ /* 0x002fc60007f7e0ff */
[----:B--2---:R-:W-:Y:S10]  /*3aa0*/  BRA.U UP1, `(.L_x_12) ;  /* 0x0000000101307547 */ /* 0x004ff4000b800000 */
[----:B------:R-:W-:Y:S01]  /*3ab0*/  UIADD3 UR8, UPT, UPT, UR12, 0x3010, URZ ;  /* 0x000030100c087890 */ /* 0x000fe2000fffe0ff */
[----:B------:R-:W-:Y:S01]  /*3ac0*/  UMOV UR9, URZ ;  /* 0x000000ff00097c82 */ /* 0x000fe20008000000 */
[----:B------:R-:W-:Y:S01]  /*3ad0*/  UMOV UR20, UR29 ;  /* 0x0000001d00147c82 */ /* 0x000fe20008000000 */
[----:B------:R-:W-:Y:S01]  /*3ae0*/  UMOV UR21, 0x80004020 ;  /* 0x8000402000157882 */ /* 0x000fe20000000000 */
[----:B------:R-:W-:Y:S01]  /*3af0*/  UMOV UR18, UR15 ;  /* 0x0000000f00127c82 */ /* 0x000fe20008000000 */
[----:B------:R-:W-:Y:S01]  /*3b00*/  UMOV UR19, 0xc0004010 ;  /* 0xc000401000137882 */ /* 0x000fe20000000000 */
[----:B------:R-:W-:Y:S01]  /*3b10*/  UMOV UR22, 0x0 ;  /* 0x0000000000167882 */ /* 0x000fe20000000000 */
[----:B------:R-:W-:Y:S01]  /*3b20*/  UMOV UR23, 0x4108010 ;  /* 0x0410801000177882 */ /* 0x000fe20000000000 */
[----:B------:R-:W-:Y:S01]  /*3b30*/  UMOV UR8, UR8 ;  /* 0x0000000800087c82 */ /* 0x000fe20008000000 */
[----:B------:R0:W-:Y:S01]  /*3b40*/  UTCQMMA gdesc[UR20], gdesc[UR18], tmem[UR31], tmem[UR22], idesc[UR23], !UPT ;  /* 0x00ff1612140075ea */ /* 0x0001e2000f80031f */
[----:B------:R0:W-:Y:S01]  /*3b50*/  UTCBAR [UR8], URZ ;  /* 0x000000ff080073e9 */ /* 0x0001e200080000ff */
[----:B------:R-:W-:-:S02]  /*3b60*/  NOP ;  /* 0x0000000000007918 */ /* 0x000fc40000000000 */
.L_x_12:
[----:B------:R-:W1:Y:S01]  /*3b70*/  SYNCS.PHASECHK.TRANS64.TRYWAIT P0, [UR12+0x3010], RZ ;  /* 0x003010ffff0075a7 */ /* 0x000e62000800110c */
[--C-:B------:R-:W-:Y:S01]  /*3b80*/  IMAD.X R7, RZ, RZ, R95.reuse, P2 ;  /* 0x000000ffff077224 */ /* 0x100fe200010e065f */
[C---:B------:R-:W-:Y:S01]  /*3b90*/  IADD3 R6, P2, PT, R98.reuse, 0x45, RZ ;  /* 0x0000004562067810 */ /* 0x040fe20007f5e0ff */
        /* <DEDUP_REMOVED lines=19> */
[----:B------:R-:W-:Y:S01]  /*3cd0*/  IADD3 R98, P1, PT, R98, 0x4f, RZ ;  /* 0x0000004f62627810 */ /* 0x000fe20007f3e0ff */
[--C-:B------:R-:W-:Y:S01]  /*3ce0*/  IMAD.X R99, RZ, RZ, R95.reuse, P3 ;  /* 0x000000ffff637224 */ /* 0x100fe200018e065f */
[-C--:B------:R-:W-:Y:S01]  /*3cf0*/  ISETP.GT.U32.AND P3, PT, R14, R91.reuse, PT ;  /* 0x0000005b0e00720c */ /* 0x080fe20003f64070 */
[--C-:B------:R-:W-:Y:S01]  /*3d00*/  IMAD.X R94, RZ, RZ, R95.reuse, P2 ;  /* 0x000000ffff5e7224 */ /* 0x100fe200010e065f */
[-C--:B------:R-:W-:Y:S01]  /*3d10*/  ISETP.GT.U32.AND P2, PT, R16, R91.reuse, PT ;  /* 0x0000005b1000720c */ /* 0x080fe20003f44070 */
[----:B------:R-:W-:Y:S01]  /*3d20*/  IMAD.X R95, RZ, RZ, R95, P1 ;  /* 0x000000ffff5f7224 */ /* 0x000fe200008e065f */
[----:B------:R-:W-:Y:S01]  /*3d30*/  ISETP.GT.U32.AND P1, PT, R6, R91, PT ;  /* 0x0000005b0600720c */ /* 0x000fe20003f24070 */
[----:B-1----:R-:W-:-:S12]  /*3d40*/  @!P0 BRA `(.L_x_13) ;  /* 0x00000030007c8947 */ /* 0x002fd80003800000 */
.L_x_22:
[----:B------:R-:W-:Y:S01]  /*3d50*/  BAR.SYNC.DEFER_BLOCKING 0x0 ;  /* 0x0000000000007b1d */ /* 0x000fe20000010000 */
[----:B------:R-:W-:Y:S01]  /*3d60*/  ISETP.GT.U32.AND P0, PT, R8, R91, PT ;  /* 0x0000005b0800720c */ /* 0x000fe20003f04070 */
[----:B------:R-:W-:Y:S01]  /*3d70*/  USHF.R.S32.HI UR6, URZ, 0x1f, UR28 ;  /* 0x0000001fff067899 */ /* 0x000fe2000801141c */
[----:B------:R-:W-:Y:S02]  /*3d80*/  ISETP.GT.U32.AND.EX P5, PT, R7, RZ, PT, P4 ;  /* 0x000000ff0700720c */ /* 0x000fe40003fa4140 */
[----:B------:R-:W-:Y:S02]  /*3d90*/  ISETP.GT.U32.AND.EX P4, PT, R9, RZ, PT, P3 ;  /* 0x000000ff0900720c */ /* 0x000fe40003f84130 */
[----:B------:R-:W-:Y:S02]  /*3da0*/  ISETP.GT.U32.AND.EX P3, PT, R11, RZ, PT, P2 ;  /* 0x000000ff0b00720c */ /* 0x000fe40003f64120 */
[----:B------:R-:W-:Y:S02]  /*3db0*/  ISETP.GT.U32.AND.EX P2, PT, R13, RZ, PT, P1 ;  /* 0x000000ff0d00720c */ /* 0x000fe40003f44110 */
[----:B------:R-:W-:-:S02]  /*3dc0*/  ISETP.GT.U32.AND.EX P1, PT, R15, RZ, PT, P0 ;  /* 0x000000ff0f00720c */ /* 0x000fc40003f24100 */
[----:B------:R-:W-:Y:S02]  /*3dd0*/  ISETP.GT.U32.AND P0, PT, R10, R91, PT ;  /* 0x0000005b0a00720c */ /* 0x000fe40003f04070 */
[----:B------:R-:W-:Y:S02]  /*3de0*/  P2R R9, PR, RZ, 0x4 ;  /* 0x00000004ff097803 */ /* 0x000fe40000000000 */
[----:B------:R-:W-:Y:S02]  /*3df0*/  ISETP.GT.U32.AND.EX P0, PT, R17, RZ, PT, P0 ;  /* 0x000000ff1100720c */ /* 0x000fe40003f04100 */
[----:B------:R-:W-:Y:S02]  /*3e00*/  P2R R8, PR, RZ, 0x8 ;  /* 0x00000008ff087803 */ /* 0x000fe40000000000 */
[----:B------:R-:W-:Y:S02]  /*3e10*/  P2R R119, PR, RZ, 0x1 ;  /* 0x00000001ff777803 */ /* 0x000fe40000000000 */
[----:B------:R-:W-:-:S02]  /*3e20*/  ISETP.NE.AND P0, PT, R9, RZ, PT ;  /* 0x000000ff0900720c */ /* 0x000fc40003f05270 */
[----:B------:R-:W-:Y:S02]  /*3e30*/  P2R R7, PR, RZ, 0x10 ;  /* 0x00000010ff077803 */ /* 0x000fe40000000000 */
[----:B------:R-:W-:Y:S02]  /*3e40*/  P2R R120, PR, RZ, 0x1 ;  /* 0x00000001ff787803 */ /* 0x000fe40000000000 */
[----:B------:R-:W-:Y:S02]  /*3e50*/  ISETP.NE.AND P0, PT, R8, RZ, PT ;  /* 0x000000ff0800720c */ /* 0x000fe40003f05270 */
[----:B------:R-:W-:Y:S02]  /*3e60*/  P2R R6, PR, RZ, 0x20 ;  /* 0x00000020ff067803 */ /* 0x000fe40000000000 */
[----:B------:R-:W-:Y:S02]  /*3e70*/  P2R R121, PR, RZ, 0x1 ;  /* 0x00000001ff797803 */ /* 0x000fe40000000000 */
[----:B------:R-:W-:-:S02]  /*3e80*/  ISETP.NE.AND P0, PT, R7, RZ, PT ;  /* 0x000000ff0700720c */ /* 0x000fc40003f05270 */
[----:B------:R-:W-:Y:S02]  /*3e90*/  ISETP.GT.U32.AND P2, PT, R4, R91, PT ;  /* 0x0000005b0400720c */ /* 0x000fe40003f44070 */
[----:B------:R-:W-:Y:S02]  /*3ea0*/  P2R R122, PR, RZ, 0x1 ;  /* 0x00000001ff7a7803 */ /* 0x000fe40000000000 */
[----:B------:R-:W-:Y:S02]  /*3eb0*/  ISETP.NE.AND P0, PT, R6, RZ, PT ;  /* 0x000000ff0600720c */ /* 0x000fe40003f05270 */
[----:B------:R-:W-:Y:S02]  /*3ec0*/  P2R R123, PR, RZ, 0x2 ;  /* 0x00000002ff7b7803 */ /* 0x000fe40000000000 */
[----:B------:R-:W-:Y:S02]  /*3ed0*/  P2R R124, PR, RZ, 0x1 ;  /* 0x00000001ff7c7803 */ /* 0x000fe40000000000 */
[----:B------:R-:W-:-:S02]  /*3ee0*/  ISETP.GT.U32.AND.EX P0, PT, R5, RZ, PT, P2 ;  /* 0x000000ff0500720c */ /* 0x000fc40003f04120 */
[-C--:B------:R-:W-:Y:S02]  /*3ef0*/  ISETP.GT.U32.AND P1, PT, R12, R91.reuse, PT ;  /* 0x0000005b0c00720c */ /* 0x080fe40003f24070 */
[-C--:B------:R-:W-:Y:S02]  /*3f00*/  ISETP.GE.U32.AND P2, PT, R4, R91.reuse, PT ;  /* 0x0000005b0400720c */ /* 0x080fe40003f46070 */
[----:B------:R-:W-:Y:S02]  /*3f10*/  ISETP.GT.U32.AND.EX P1, PT, R19, RZ, PT, P1 ;  /* 0x000000ff1300720c */ /* 0x000fe40003f24110 */
[----:B------:R-:W-:Y:S02]  /*3f20*/  ISETP.GE.U32.AND.EX P2, PT, R5, RZ, PT, P2 ;  /* 0x000000ff0500720c */ /* 0x000fe40003f46120 */
[-C--:B------:R-:W-:Y:S02]  /*3f30*/  ISETP.GT.U32.AND P3, PT, R18, R91.reuse, PT ;  /* 0x0000005b1200720c */ /* 0x080fe40003f64070 */
[----:B------:R-:W-:-:S02]  /*3f40*/  ISETP.GT.U32.AND P4, PT, R20, R91, PT ;  /* 0x0000005b1400720c */ /* 0x000fc40003f84070 */
[-C--:B------:R-:W-:Y:S02]  /*3f50*/  ISETP.GT.U32.AND P5, PT, R22, R91.reuse, PT ;  /* 0x0000005b1600720c */ /* 0x080fe40003fa4070 */
[----:B------:R-:W-:Y:S02]  /*3f60*/  ISETP.GT.U32.AND P6, PT, R24, R91, PT ;  /* 0x0000005b1800720c */ /* 0x000fe40003fc4070 */
[----:B------:R-:W-:Y:S01]  /*3f70*/  LDTM.16dp32bit_t0_t15.x32 R4, tmem[UR13+0x100000] ;  /* 0x1000000d000479ee */ /* 0x000fe20008a80000 */
[----:B------:R-:W1:Y:S01]  /*3f80*/  LDTM.16dp32bit_t16_t31.x32 R4, tmem[UR13+0x100020] ;  /* 0x1000200d000479ee */ /* 0x000e620008aa0000 */
[----:B------:R-:W-:Y:S02]  /*3f90*/  ISETP.GT.U32.AND.EX P3, PT, R93, RZ, PT, P3 ;  /* 0x000000ff5d00720c */ /* 0x000fe40003f64130 */
[----:B------:R-:W-:Y:S02]  /*3fa0*/  ISETP.GT.U32.AND.EX P4, PT, R108, RZ, PT, P4 ;  /* 0x000000ff6c00720c */ /* 0x000fe40003f84140 */
[----:B------:R-:W-:-:S02]  /*3fb0*/  ISETP.GT.U32.AND.EX P6, PT, R97, RZ, PT, P6 ;  /* 0x000000ff6100720c */ /* 0x000fc40003fc4160 */
[----:B------:R-:W-:Y:S02]  /*3fc0*/  ISETP.GT.U32.AND.EX P5, PT, R96, RZ, PT, P5 ;  /* 0x000000ff6000720c */ /* 0x000fe40003fa4150 */
[--C-:B------:R-:W-:Y:S01]  /*3fd0*/  LOP3.LUT R96, R84, 0x1b, R106.reuse, 0xfe, !PT ;  /* 0x0000001b54607812 */ /* 0x100fe200078efe6a */
[----:B-1----:R-:W-:Y:S01]  /*3fe0*/  FMUL R4, R4, UR34 ;  /* 0x0000002204047c20 */ /* 0x002fe20008400000 */
[----:B------:R-:W-:Y:S01]  /*3ff0*/  FMUL R6, R6, UR34 ;  /* 0x0000002206067c20 */ /* 0x000fe20008400000 */
[----:B------:R-:W-:Y:S01]  /*4000*/  FMUL R7, R7, UR34 ;  /* 0x0000002207077c20 */ /* 0x000fe20008400000 */
[----:B------:R-:W-:Y:S01]  /*4010*/  FMUL R8, R8, UR34 ;  /* 0x0000002208087c20 */ /* 0x000fe20008400000 */
[----:B------:R-:W-:Y:S01]  /*4020*/  FMUL R9, R9, UR34 ;  /* 0x0000002209097c20 */ /* 0x000fe20008400000 */
[----:B------:R-:W-:Y:S01]  /*4030*/  FSEL R4, R4, -INF , !P0 ;  /* 0xff80000004047808 */ /* 0x000fe20004000000 */
[----:B------:R-:W-:Y:S01]  /*4040*/  FMUL R12, R12, UR34 ;  /* 0x000000220c0c7c20 */ /* 0x000fe20008400000 */
[----:B------:R-:W-:Y:S01]  /*4050*/  ISETP.NE.AND P0, PT, R124, RZ, PT ;  /* 0x000000ff7c00720c */ /* 0x000fe20003f05270 */
[----:B------:R-:W-:Y:S01]  /*4060*/  FMUL R11, R11, UR34 ;  /* 0x000000220b0b7c20 */ /* 0x000fe20008400000 */
[----:B------:R-:W-:Y:S01]  /*4070*/  FMUL R13, R13, UR34 ;  /* 0x000000220d0d7c20 */ /* 0x000fe20008400000 */
[----:B------:R-:W-:Y:S01]  /*4080*/  FMUL R14, R14, UR34 ;  /* 0x000000220e0e7c20 */ /* 0x000fe20008400000 */
[----:B------:R-:W-:Y:S01]  /*4090*/  FSEL R6, R6, -INF , !P0 ;  /* 0xff80000006067808 */ /* 0x000fe20004000000 */
[----:B------:R-:W-:Y:S01]  /*40a0*/  FMUL R16, R16, UR34 ;  /* 0x0000002210107c20 */ /* 0x000fe20008400000 */
[----:B------:R-:W-:Y:S01]  /*40b0*/  ISETP.NE.AND P0, PT, R122, RZ, PT ;  /* 0x000000ff7a00720c */ /* 0x000fe20003f05270 */
[----:B------:R-:W-:Y:S01]  /*40c0*/  FMUL R5, R5, UR34 ;  /* 0x0000002205057c20 */ /* 0x000fe20008400000 */
[----:B------:R-:W-:Y:S01]  /*40d0*/  FSEL R12, R12, -INF , !P1 ;  /* 0xff8000000c0c7808 */ /* 0x000fe20004800000 */
        /* <DEDUP_REMOVED lines=11> */
[-C--:B------:R-:W-:Y:S01]  /*4190*/  ISETP.GT.U32.AND P1, PT, R107, R91.reuse, PT ;  /* 0x0000005b6b00720c */ /* 0x080fe20003f24070 */
        /* <DEDUP_REMOVED lines=9> */
[----:B------:R-:W-:Y:S01]  /*4230*/  ISETP.GT.U32.AND P0, PT, R116, R91, PT ;  /* 0x0000005b7400720c */ /* 0x000fe20003f04070 */
[----:B------:R-:W-:Y:S01]  /*4240*/  FMUL R32, R32, UR34 ;  /* 0x0000002220207c20 */ /* 0x000fe20008400000 */
[----:B------:R-:W-:Y:S01]  /*4250*/  ISETP.GT.U32.AND.EX P1, PT, R94, RZ, PT, P1 ;  /* 0x000000ff5e00720c */ /* 0x000fe20003f24110 */
[----:B------:R-:W-:Y:S01]  /*4260*/  FMUL R33, R33, UR34 ;  /* 0x0000002221217c20 */ /* 0x000fe20008400000 */
[----:B------:R-:W-:Y:S01]  /*4270*/  ISETP.GT.U32.AND.EX P0, PT, R99, RZ, PT, P0 ;  /* 0x000000ff6300720c */ /* 0x000fe20003f04100 */
[----:B------:R-:W-:Y:S01]  /*4280*/  FMUL R35, R35, UR34 ;  /* 0x0000002223237c20 */ /* 0x000fe20008400000 */
[----:B------:R-:W-:-:S02]  /*4290*/  LOP3.LUT R94, R84, 0x1a, R106, 0xfe, !PT ;  /* 0x0000001a545e7812 */ /* 0x000fc400078efe6a */
[--C-:B------:R-:W-:Y:S02]  /*42a0*/  LOP3.LUT R18, R84, 0x10, R106.reuse, 0xfe, !PT ;  /* 0x0000001054127812 */ /* 0x100fe400078efe6a */
[----:B------:R-:W-:Y:S02]  /*42b0*/  FSEL R99, R16, -INF , !P6 ;  /* 0xff80000010637808 */ /* 0x000fe40007000000 */
[----:B------:R-:W-:Y:S02]  /*42c0*/  FSEL R5, R5, -INF , !P2 ;  /* 0xff80000005057808 */ /* 0x000fe40005000000 */
[----:B------:R-:W-:Y:S02]  /*42d0*/  LOP3.LUT R16, R84, 0x19, R106, 0xfe, !PT ;  /* 0x0000001954107812 */ /* 0x000fe400078efe6a */
[----:B------:R-:W-:Y:S02]  /*42e0*/  ISETP.NE.AND P2, PT, R123, RZ, PT ;  /* 0x000000ff7b00720c */ /* 0x000fe40003f45270 */
[----:B------:R-:W-:-:S02]  /*42f0*/  FSEL R15, R15, -INF , !P1 ;  /* 0xff8000000f0f7808 */ /* 0x000fc40004800000 */
[-C--:B------:R-:W-:Y:S02]  /*4300*/  ISETP.GT.U32.AND P4, PT, R94, R91.reuse, PT ;  /* 0x0000005b5e00720c */ /* 0x080fe40003f84070 */
[-C--:B------:R-:W-:Y:S02]  /*4310*/  ISETP.GT.U32.AND P1, PT, R18, R91.reuse, PT ;  /* 0x0000005b1200720c */ /* 0x080fe40003f24070 */
[----:B------:R-:W-:Y:S01]  /*4320*/  FSEL R94, R17, -INF , !P0 ;  /* 0xff800000115e7808 */ /* 0x000fe20004000000 */
[----:B------:R-:W-:Y:S01]  /*4330*/  FMUL R17, R22, UR34 ;  /* 0x0000002216117c20 */ /* 0x000fe20008400000 */
[-C--:B------:R-:W-:Y:S01]  /*4340*/  ISETP.GT.U32.AND P0, PT, R16, R91.reuse, PT ;  /* 0x0000005b1000720c */ /* 0x080fe20003f04070 */
[----:B------:R-:W-:Y:S01]  /*4350*/  FMUL R16, R20, UR34 ;  /* 0x0000002214107c20 */ /* 0x000fe20008400000 */
[----:B------:R-:W-:Y:S02]  /*4360*/  FSEL R10, R10, -INF , !P2 ;  /* 0xff8000000a0a7808 */ /* 0x000fe40005000000 */
[----:B------:R-:W-:-:S02]  /*4370*/  ISETP.GT.U32.AND P2, PT, R98, R91, PT ;  /* 0x0000005b6200720c */ /* 0x000fc40003f44070 */
[----:B------:R-:W-:Y:S02]  /*4380*/  ISETP.GT.U32.AND.EX P1, PT, R85, RZ, PT, P1 ;  /* 0x000000ff5500720c */ /* 0x000fe40003f24110 */
[--C-:B------:R-:W-:Y:S02]  /*4390*/  LOP3.LUT R18, R84, 0x12, R106.reuse, 0xfe, !PT ;  /* 0x0000001254127812 */ /* 0x100fe400078efe6a */
[----:B------:R-:W-:Y:S02]  /*43a0*/  ISETP.GT.U32.AND P3, PT, R96, R91, PT ;  /* 0x0000005b6000720c */ /* 0x000fe40003f64070 */
[----:B------:R-:W-:Y:S02]  /*43b0*/  ISETP.GT.U32.AND.EX P2, PT, R95, RZ, PT, P2 ;  /* 0x000000ff5f00720c */ /* 0x000fe40003f44120 */
[----:B------:R-:W-:Y:S02]  /*43c0*/  FSEL R16, R16, -INF , !P1 ;  /* 0xff80000010107808 */ /* 0x000fe40004800000 */
[----:B------:R-:W-:-:S02]  /*43d0*/  LOP3.LUT R96, R84, 0x11, R106, 0xfe, !PT ;  /* 0x0000001154607812 */ /* 0x000fc400078efe6a */
[-C--:B------:R-:W-:Y:S02]  /*43e0*/  ISETP.GT.U32.AND P1, PT, R18, R91.reuse, PT ;  /* 0x0000005b1200720c */ /* 0x080fe40003f24070 */
[----:B------:R-:W-:Y:S01]  /*43f0*/  FSEL R95, R19, -INF , !P2 ;  /* 0xff800000135f7808 */ /* 0x000fe20005000000 */
[----:B------:R-:W-:Y:S01]  /*4400*/  FMUL R19, R26, UR34 ;  /* 0x000000221a137c20 */ /* 0x000fe20008400000 */
[----:B------:R-:W-:Y:S01]  /*4410*/  ISETP.GT.U32.AND P2, PT, R96, R91, PT ;  /* 0x0000005b6000720c */ /* 0x000fe20003f44070 */
[----:B------:R-:W-:Y:S01]  /*4420*/  FMUL R26, R28, UR34 ;  /* 0x000000221c1a7c20 */ /* 0x000fe20008400000 */
[C---:B------:R-:W-:Y:S02]  /*4430*/  ISETP.GT.U32.AND.EX P1, PT, R85.reuse, RZ, PT, P1 ;  /* 0x000000ff5500720c */ /* 0x040fe40003f24110 */
[----:B------:R-:W-:Y:S02]  /*4440*/  LOP3.LUT R18, R84, 0x14, R106, 0xfe, !PT ;  /* 0x0000001454127812 */ /* 0x000fe400078efe6a */
[----:B------:R-:W-:-:S02]  /*4450*/  ISETP.GT.U32.AND.EX P2, PT, R85, RZ, PT, P2 ;  /* 0x000000ff5500720c */ /* 0x000fc40003f44120 */
[----:B------:R-:W-:Y:S02]  /*4460*/  FSEL R17, R17, -INF , !P1 ;  /* 0xff80000011117808 */ /* 0x000fe40004800000 */
[----:B------:R-:W-:Y:S02]  /*4470*/  LOP3.LUT R20, R84, 0x13, R106, 0xfe, !PT ;  /* 0x0000001354147812 */ /* 0x000fe400078efe6a */
[-C--:B------:R-:W-:Y:S01]  /*4480*/  ISETP.GT.U32.AND P1, PT, R18, R91.reuse, PT ;  /* 0x0000005b1200720c */ /* 0x080fe20003f24070 */
[----:B------:R-:W-:Y:S01]  /*4490*/  FMUL R18, R24, UR34 ;  /* 0x0000002218127c20 */ /* 0x000fe20008400000 */
[----:B------:R-:W-:Y:S02]  /*44a0*/  FSEL R96, R21, -INF , !P2 ;  /* 0xff80000015607808 */ /* 0x000fe40005000000 */
[----:B------:R-:W-:Y:S02]  /*44b0*/  ISETP.GT.U32.AND P2, PT, R20, R91, PT ;  /* 0x0000005b1400720c */ /* 0x000fe40003f44070 */
[----:B------:R-:W-:-:S02]  /*44c0*/  ISETP.GT.U32.AND.EX P1, PT, R85, RZ, PT, P1 ;  /* 0x000000ff5500720c */ /* 0x000fc40003f24110 */
[----:B------:R-:W-:Y:S02]  /*44d0*/  LOP3.LUT R20, R84, 0x16, R106, 0xfe, !PT ;  /* 0x0000001654147812 */ /* 0x000fe400078efe6a */
[----:B------:R-:W-:Y:S02]  /*44e0*/  FSEL R18, R18, -INF , !P1 ;  /* 0xff80000012127808 */ /* 0x000fe40004800000 */
[----:B------:R-:W-:Y:S02]  /*44f0*/  ISETP.GT.U32.AND P1, PT, R20, R91, PT ;  /* 0x0000005b1400720c */ /* 0x000fe40003f24070 */
[----:B------:R-:W-:Y:S02]  /*4500*/  FMNMX3 R20, R4, R5, R6, !PT ;  /* 0x0000000504147276 */ /* 0x000fe40007800006 */
[----:B------:R-:W-:Y:S02]  /*4510*/  ISETP.GT.U32.AND.EX P2, PT, R85, RZ, PT, P2 ;  /* 0x000000ff5500720c */ /* 0x000fe40003f44120 */
[----:B------:R-:W-:-:S02]  /*4520*/  FMNMX3 R20, R20, R7, R8, !PT ;  /* 0x0000000714147276 */ /* 0x000fc40007800008 */
[----:B------:R-:W-:Y:S02]  /*4530*/  FSEL R14, R14, -INF , !P5 ;  /* 0xff8000000e0e7808 */ /* 0x000fe40006800000 */
[----:B------:R-:W-:Y:S02]  /*4540*/  FMNMX3 R20, R20, R9, R10, !PT ;  /* 0x0000000914147276 */ /* 0x000fe4000780000a */
[----:B------:R-:W-:Y:S02]  /*4550*/  LOP3.LUT R22, R84, 0x15, R106, 0xfe, !PT ;  /* 0x0000001554167812 */ /* 0x000fe400078efe6a */
[----:B------:R-:W-:Y:S02]  /*4560*/  FMNMX3 R20, R20, R11, R12, !PT ;  /* 0x0000000b14147276 */ /* 0x000fe4000780000c */
[----:B------:R-:W-:Y:S02]  /*4570*/  FSEL R98, R23, -INF , !P2 ;  /* 0xff80000017627808 */ /* 0x000fe40005000000 */
[----:B------:R-:W-:-:S02]  /*4580*/  FMNMX3 R20, R20, R93, R13, !PT ;  /* 0x0000005d14147276 */ /* 0x000fc4000780000d */
[----:B------:R-:W-:Y:S02]  /*4590*/  ISETP.GT.U32.AND P2, PT, R22, R91, PT ;  /* 0x0000005b1600720c */ /* 0x000fe40003f44070 */
[C---:B------:R-:W-:Y:S02]  /*45a0*/  ISETP.GT.U32.AND.EX P1, PT, R85.reuse, RZ, PT, P1 ;  /* 0x000000ff5500720c */ /* 0x040fe40003f24110 */
[----:B------:R-:W-:Y:S02]  /*45b0*/  FMNMX3 R20, R20, R14, R99, !PT ;  /* 0x0000000e14147276 */ /* 0x000fe40007800063 */
[----:B------:R-:W-:Y:S02]  /*45c0*/  LOP3.LUT R24, R84, 0x17, R106, 0xfe, !PT ;  /* 0x0000001754187812 */ /* 0x000fe400078efe6a */
[----:B------:R-:W-:Y:S02]  /*45d0*/  ISETP.GT.U32.AND.EX P2, PT, R85, RZ, PT, P2 ;  /* 0x000000ff5500720c */ /* 0x000fe40003f44120 */
[----:B------:R-:W-:-:S02]  /*45e0*/  FSEL R19, R19, -INF , !P1 ;  /* 0xff80000013137808 */ /* 0x000fc40004800000 */
[----:B------:R-:W-:Y:S02]  /*45f0*/  FMNMX3 R20, R20, R94, R15, !PT ;  /* 0x0000005e14147276 */ /* 0x000fe4000780000f */
[----:B------:R-:W-:Y:S02]  /*4600*/  LOP3.LUT R22, R84, 0x18, R106, 0xfe, !PT ;  /* 0x0000001854167812 */ /* 0x000fe400078efe6a */
[----:B------:R-:W-:Y:S02]  /*4610*/  ISETP.GT.U32.AND P1, PT, R24, R91, PT ;  /* 0x0000005b1800720c */ /* 0x000fe40003f24070 */
[----:B------:R-:W-:Y:S02]  /*4620*/  FSEL R25, R25, -INF , !P2 ;  /* 0xff80000019197808 */ /* 0x000fe40005000000 */
[----:B------:R-:W-:Y:S02]  /*4630*/  FMNMX3 R20, R20, R95, R16, !PT ;  /* 0x0000005f14147276 */ /* 0x000fe40007800010 */
[----:B------:R-:W-:-:S02]  /*4640*/  ISETP.GT.U32.AND P2, PT, R22, R91, PT ;  /* 0x0000005b1600720c */ /* 0x000fc40003f44070 */
[----:B------:R-:W-:Y:S02]  /*4650*/  ISETP.GT.U32.AND.EX P1, PT, R85, RZ, PT, P1 ;  /* 0x000000ff5500720c */ /* 0x000fe40003f24110 */
[--C-:B------:R-:W-:Y:S02]  /*4660*/  LOP3.LUT R22, R84, 0x1e, R106.reuse, 0xfe, !PT ;  /* 0x0000001e54167812 */ /* 0x100fe400078efe6a */
[----:B------:R-:W-:Y:S02]  /*4670*/  FMNMX3 R21, R20, R96, R17, !PT ;  /* 0x0000006014157276 */ /* 0x000fe40007800011 */
[----:B------:R-:W-:Y:S01]  /*4680*/  FSEL R97, R27, -INF , !P1 ;  /* 0xff8000001b617808 */ /* 0x000fe20004800000 */
[----:B------:R-:W-:Y:S01]  /*4690*/  FMUL R27, R30, UR34 ;  /* 0x000000221e1b7c20 */ /* 0x000fe20008400000 */
[----:B------:R-:W-:Y:S01]  /*46a0*/  ISETP.GT.U32.AND P1, PT, R22, R91, PT ;  /* 0x0000005b1600720c */ /* 0x000fe20003f24070 */
[----:B------:R-:W-:Y:S01]  /*46b0*/  FMUL R30, R34, UR34 ;  /* 0x00000022221e7c20 */ /* 0x000fe20008400000 */
[----:B------:R-:W-:-:S02]  /*46c0*/  LOP3.LUT R24, R84, 0x1f, R106, 0xfe, !PT ;  /* 0x0000001f54187812 */ /* 0x000fc400078efe6a */
[C-C-:B------:R-:W-:Y:S02]  /*46d0*/  LOP3.LUT R22, R84.reuse, 0x1d, R106.reuse, 0xfe, !PT ;  /* 0x0000001d54167812 */ /* 0x140fe400078efe6a */
[C---:B------:R-:W-:Y:S02]  /*46e0*/  ISETP.GT.U32.AND.EX P4, PT, R85.reuse, RZ, PT, P4 ;  /* 0x000000ff5500720c */ /* 0x040fe40003f84140 */
[----:B------:R-:W-:Y:S02]  /*46f0*/  ISETP.GT.U32.AND.EX P2, PT, R85, RZ, PT, P2 ;  /* 0x000000ff5500720c */ /* 0x000fe40003f44120 */
[----:B------:R-:W-:Y:S02]  /*4700*/  LOP3.LUT R106, R84, 0x1c, R106, 0xfe, !PT ;  /* 0x0000001c546a7812 */ /* 0x000fe400078efe6a */
[----:B------:R-:W-:Y:S02]  /*4710*/  FMNMX3 R20, R21, R98, R18, !PT ;  /* 0x0000006215147276 */ /* 0x000fe40007800012 */
[----:B------:R-:W-:-:S02]  /*4720*/  ISETP.GT.U32.AND.EX P0, PT, R85, RZ, PT, P0 ;  /* 0x000000ff5500720c */ /* 0x000fc40003f04100 */
[----:B------:R-:W-:Y:S02]  /*4730*/  FSEL R27, R27, -INF , !P4 ;  /* 0xff8000001b1b7808 */ /* 0x000fe40006000000 */
[----:B------:R-:W-:Y:S02]  /*4740*/  FSEL R26, R26, -INF , !P2 ;  /* 0xff8000001a1a7808 */ /* 0x000fe40005000000 */
[----:B------:R-:W-:Y:S02]  /*4750*/  ISETP.GT.U32.AND P4, PT, R106, R91, PT ;  /* 0x0000005b6a00720c */ /* 0x000fe40003f84070 */
[----:B------:R-:W-:Y:S02]  /*4760*/  FMNMX3 R20, R20, R25, R19, !PT ;  /* 0x0000001914147276 */ /* 0x000fe40007800013 */
[----:B------:R-:W-:Y:S02]  /*4770*/  FSEL R29, R29, -INF , !P0 ;  /* 0xff8000001d1d7808 */ /* 0x000fe40004000000 */
[----:B------:R-:W-:-:S02]  /*4780*/  ISETP.GT.U32.AND P0, PT, R22, R91, PT ;  /* 0x0000005b1600720c */ /* 0x000fc40003f04070 */
[C---:B------:R-:W-:Y:S02]  /*4790*/  ISETP.GT.U32.AND.EX P3, PT, R85.reuse, RZ, PT, P3 ;  /* 0x000000ff5500720c */ /* 0x040fe40003f64130 */
[C---:B------:R-:W-:Y:S02]  /*47a0*/  ISETP.GT.U32.AND.EX P4, PT, R85.reuse, RZ, PT, P4 ;  /* 0x000000ff5500720c */ /* 0x040fe40003f84140 */
[----:B------:R-:W-:Y:S02]  /*47b0*/  FMNMX3 R20, R20, R97, R26, !PT ;  /* 0x0000006114147276 */ /* 0x000fe4000780001a */
[----:B------:R-:W-:Y:S02]  /*47c0*/  ISETP.GT.U32.AND P2, PT, R24, R91, PT ;  /* 0x0000005b1800720c */ /* 0x000fe40003f44070 */
[C---:B------:R-:W-:Y:S02]  /*47d0*/  ISETP.GT.U32.AND.EX P1, PT, R85.reuse, RZ, PT, P1 ;  /* 0x000000ff5500720c */ /* 0x040fe40003f24110 */
[----:B------:R-:W-:-:S02]  /*47e0*/  ISETP.GT.U32.AND.EX P0, PT, R85, RZ, PT, P0 ;  /* 0x000000ff5500720c */ /* 0x000fc40003f04100 */
[----:B------:R-:W-:Y:S02]  /*47f0*/  FSEL R108, R31, -INF , !P3 ;  /* 0xff8000001f6c7808 */ /* 0x000fe40005800000 */
[----:B------:R-:W-:Y:S02]  /*4800*/  FSEL R91, R32, -INF , !P4 ;  /* 0xff800000205b7808 */ /* 0x000fe40006000000 */
[----:B------:R-:W-:Y:S02]  /*4810*/  FMNMX3 R20, R20, R29, R27, !PT ;  /* 0x0000001d14147276 */ /* 0x000fe4000780001b */
[----:B------:R-:W-:Y:S02]  /*4820*/  ISETP.GT.U32.AND.EX P2, PT, R85, RZ, PT, P2 ;  /* 0x000000ff5500720c */ /* 0x000fe40003f44120 */
[----:B------:R-:W-:Y:S02]  /*4830*/  FSEL R107, R33, -INF , !P0 ;  /* 0xff800000216b7808 */ /* 0x000fe40004000000 */
[----:B------:R-:W-:-:S02]  /*4840*/  FSEL R30, R30, -INF , !P1 ;  /* 0xff8000001e1e7808 */ /* 0x000fc40004800000 */
[----:B------:R-:W-:Y:S02]  /*4850*/  FMNMX3 R20, R20, R108, R91, !PT ;  /* 0x0000006c14147276 */ /* 0x000fe4000780005b */
[----:B------:R-:W-:Y:S02]  /*4860*/  FSEL R106, R35, -INF , !P2 ;  /* 0xff800000236a7808 */ /* 0x000fe40005000000 */
[----:B------:R-:W-:Y:S02]  /*4870*/  FMNMX3 R21, R20, R107, R30, !PT ;  /* 0x0000006b14157276 */ /* 0x000fe4000780001e */
[----:B------:R-:W-:Y:S02]  /*4880*/  LOP3.LUT P5, RZ, R117, 0x7f, RZ, 0xc0, !PT ;  /* 0x0000007f75ff7812 */ /* 0x000fe400078ac0ff */
[----:B------:R-:W-:-:S05]  /*4890*/  FMNMX R21, R106, R21, !PT ;  /* 0x000000156a157209 */ /* 0x000fca0007800000 */
[----:B------:R-:W1:Y:S06]  /*48a0*/  SHFL.BFLY PT, R28, R21, 0x10, 0x1f ;  /* 0x0e001f00151c7f89 */ /* 0x000e6c00000e0000 */
[----:B------:R-:W2:Y:S01]  /*48b0*/  @!P5 SYNCS.CCTL.IV [UR12+0x3010] ;  /* 0x00301000ff00d9b1 */ /* 0x000ea2000800000c */
[----:B------:R-:W-:Y:S01]  /*48c0*/  NOP ;  /* 0x0000000000007918 */ /* 0x000fe20000000000 */
[----:B-1----:R-:W-:-:S05]  /*48d0*/  FMNMX3 R28, R21, R28, R90, !PT ;  /* 0x0000001c151c7276 */ /* 0x002fca000780005a */
[--C-:B------:R-:W-:Y:S01]  /*48e0*/  FADD R5, R5, -R28.reuse ;  /* 0x8000001c05057221 */ /* 0x100fe20000000000 */
[--C-:B------:R-:W-:Y:S01]  /*48f0*/  FADD R4, R4, -R28.reuse ;  /* 0x8000001c04047221 */ /* 0x100fe20000000000 */
[--C-:B------:R-:W-:Y:S01]  /*4900*/  FADD R6, R6, -R28.reuse ;  /* 0x8000001c06067221 */ /* 0x100fe20000000000 */
[--C-:B------:R-:W-:Y:S01]  /*4910*/  FADD R7, R7, -R28.reuse ;  /* 0x8000001c07077221 */ /* 0x100fe20000000000 */
[----:B------:R-:W-:Y:S01]  /*4920*/  FMUL R5, R5, 1.4426950216293334961 ;  /* 0x3fb8aa3b05057820 */ /* 0x000fe20000400000 */
[----:B------:R-:W-:Y:S01]  /*4930*/  FMUL R4, R4, 1.4426950216293334961 ;  /* 0x3fb8aa3b04047820 */ /* 0x000fe20000400000 */
[----:B------:R-:W-:Y:S01]  /*4940*/  FMUL R6, R6, 1.4426950216293334961 ;  /* 0x3fb8aa3b06067820 */ /* 0x000fe20000400000 */
[----:B------:R-:W-:Y:S01]  /*4950*/  FMUL R7, R7, 1.4426950216293334961 ;  /* 0x3fb8aa3b07077820 */ /* 0x000fe20000400000 */
[--C-:B------:R-:W-:Y:S01]  /*4960*/  FADD R8, R8, -R28.reuse ;  /* 0x8000001c08087221 */ /* 0x100fe20000000000 */
[----:B------:R1:W-:Y:S01]  /*4970*/  MUFU.EX2 R20, R4 ;  /* 0x0000000400147308 */ /* 0x0003e20000000800 */
[--C-:B------:R-:W-:Y:S01]  /*4980*/  FADD R9, R9, -R28.reuse ;  /* 0x8000001c09097221 */ /* 0x100fe20000000000 */
[--C-:B------:R-:W-:Y:S01]  /*4990*/  FADD R11, R11, -R28.reuse ;  /* 0x8000001c0b0b7221 */ /* 0x100fe20000000000 */
[----:B------:R-:W-:Y:S01]  /*49a0*/  FMUL R21, R8, 1.4426950216293334961 ;  /* 0x3fb8aa3b08157820 */ /* 0x000fe20000400000 */
[--C-:B------:R-:W-:Y:S01]  /*49b0*/  FADD R10, R10, -R28.reuse ;  /* 0x8000001c0a0a7221 */ /* 0x100fe20000000000 */
[----:B------:R-:W-:Y:S01]  /*49c0*/  FMUL R8, R9, 1.4426950216293334961 ;  /* 0x3fb8aa3b09087820 */ /* 0x000fe20000400000 */
[----:B------:R-:W-:Y:S01]  /*49d0*/  FMUL R11, R11, 1.4426950216293334961 ;  /* 0x3fb8aa3b0b0b7820 */ /* 0x000fe20000400000 */
[--C-:B------:R-:W-:Y:S01]  /*49e0*/  FADD R93, R93, -R28.reuse ;  /* 0x8000001c5d5d7221 */ /* 0x100fe20000000000 */
[----:B------:R-:W3:Y:S01]  /*49f0*/  MUFU.EX2 R5, R5 ;  /* 0x0000000500057308 */ /* 0x000ee20000000800 */
[----:B------:R-:W-:Y:S01]  /*4a00*/  FMUL R9, R10, 1.4426950216293334961 ;  /* 0x3fb8aa3b0a097820 */ /* 0x000fe20000400000 */
[--C-:B-1----:R-:W-:Y:S01]  /*4a10*/  FADD R4, R12, -R28.reuse ;  /* 0x8000001c0c047221 */ /* 0x102fe20000000000 */
[--C-:B------:R-:W-:Y:S01]  /*4a20*/  FADD R10, R98, -R28.reuse ;  /* 0x8000001c620a7221 */ /* 0x100fe20000000000 */
[--C-:B------:R-:W-:Y:S01]  /*4a30*/  FADD R16, R16, -R28.reuse ;  /* 0x8000001c10107221 */ /* 0x100fe20000000000 */
[----:B------:R-:W-:Y:S01]  /*4a40*/  FMUL R22, R93, 1.4426950216293334961 ;  /* 0x3fb8aa3b5d167820 */ /* 0x000fe20000400000 */
[----:B------:R-:W-:Y:S01]  /*4a50*/  FMUL R4, R4, 1.4426950216293334961 ;  /* 0x3fb8aa3b04047820 */ /* 0x000fe20000400000 */
[----:B------:R-:W-:Y:S01]  /*4a60*/  FMUL R34, R10, 1.4426950216293334961 ;  /* 0x3fb8aa3b0a227820 */ /* 0x000fe20000400000 */
[----:B------:R-:W1:Y:S01]  /*4a70*/  MUFU.EX2 R6, R6 ;  /* 0x0000000600067308 */ /* 0x000e620000000800 */
[--C-:B------:R-:W-:Y:S01]  /*4a80*/  FADD R13, R13, -R28.reuse ;  /* 0x8000001c0d0d7221 */ /* 0x100fe20000000000 */
[----:B------:R-:W-:Y:S01]  /*4a90*/  FMUL R16, R16, 1.4426950216293334961 ;  /* 0x3fb8aa3b10107820 */ /* 0x000fe20000400000 */
[--C-:B------:R-:W-:Y:S01]  /*4aa0*/  FADD R14, R14, -R28.reuse ;  /* 0x8000001c0e0e7221 */ /* 0x100fe20000000000 */
[--C-:B------:R-:W-:Y:S01]  /*4ab0*/  FADD R99, R99, -R28.reuse ;  /* 0x8000001c63637221 */ /* 0x100fe20000000000 */
[----:B------:R-:W-:Y:S01]  /*4ac0*/  FMUL R13, R13, 1.4426950216293334961 ;  /* 0x3fb8aa3b0d0d7820 */ /* 0x000fe20000400000 */
[--C-:B------:R-:W-:Y:S01]  /*4ad0*/  FADD R94, R94, -R28.reuse ;  /* 0x8000001c5e5e7221 */ /* 0x100fe20000000000 */
[----:B------:R-:W-:Y:S01]  /*4ae0*/  FMUL R14, R14, 1.4426950216293334961 ;  /* 0x3fb8aa3b0e0e7820 */ /* 0x000fe20000400000 */
[----:B------:R-:W4:Y:S01]  /*4af0*/  MUFU.EX2 R7, R7 ;  /* 0x0000000700077308 */ /* 0x000f220000000800 */
[----:B------:R-:W-:Y:S01]  /*4b00*/  FMUL R93, R99, 1.4426950216293334961 ;  /* 0x3fb8aa3b635d7820 */ /* 0x000fe20000400000 */
[----:B------:R-:W-:Y:S01]  /*4b10*/  FMUL R94, R94, 1.4426950216293334961 ;  /* 0x3fb8aa3b5e5e7820 */ /* 0x000fe20000400000 */
[--C-:B------:R-:W-:Y:S01]  /*4b20*/  FADD R15, R15, -R28.reuse ;  /* 0x8000001c0f0f7221 */ /* 0x100fe20000000000 */
[--C-:B------:R-:W-:Y:S01]  /*4b30*/  FADD R95, R95, -R28.reuse ;  /* 0x8000001c5f5f7221 */ /* 0x100fe20000000000 */
[--C-:B------:R-:W-:Y:S01]  /*4b40*/  FADD R96, R96, -R28.reuse ;  /* 0x8000001c60607221 */ /* 0x100fe20000000000 */
[--C-:B------:R-:W-:Y:S01]  /*4b50*/  FADD R17, R17, -R28.reuse ;  /* 0x8000001c11117221 */ /* 0x100fe20000000000 */
[----:B------:R-:W-:Y:S01]  /*4b60*/  FMUL R15, R15, 1.4426950216293334961 ;  /* 0x3fb8aa3b0f0f7820 */ /* 0x000fe20000400000 */
[----:B------:R-:W5:Y:S01]  /*4b70*/  MUFU.EX2 R21, R21 ;  /* 0x0000001500157308 */ /* 0x000f620000000800 */
[----:B------:R-:W-:Y:S01]  /*4b80*/  FMUL R23, R95, 1.4426950216293334961 ;  /* 0x3fb8aa3b5f177820 */ /* 0x000fe20000400000 */
[----:B------:R-:W-:Y:S01]  /*4b90*/  FMUL R32, R96, 1.4426950216293334961 ;  /* 0x3fb8aa3b60207820 */ /* 0x000fe20000400000 */
[----:B------:R-:W-:Y:S01]  /*4ba0*/  FMUL R17, R17, 1.4426950216293334961 ;  /* 0x3fb8aa3b11117820 */ /* 0x000fe20000400000 */
[--C-:B------:R-:W-:Y:S01]  /*4bb0*/  FADD R18, R18, -R28.reuse ;  /* 0x8000001c12127221 */ /* 0x100fe20000000000 */
[--C-:B------:R-:W-:Y:S01]  /*4bc0*/  FADD R19, R19, -R28.reuse ;  /* 0x8000001c13137221 */ /* 0x100fe20000000000 */
[--C-:B------:R-:W-:Y:S01]  /*4bd0*/  FADD R26, R26, -R28.reuse ;  /* 0x8000001c1a1a7221 */ /* 0x100fe20000000000 */
[--C-:B------:R-:W-:Y:S01]  /*4be0*/  FADD R29, R29, -R28.reuse ;  /* 0x8000001c1d1d7221 */ /* 0x100fe20000000000 */
[----:B------:R-:W0:Y:S01]  /*4bf0*/  MUFU.EX2 R8, R8 ;  /* 0x0000000800087308 */ /* 0x000e220000000800 */
[----:B------:R-:W-:Y:S01]  /*4c00*/  FMUL R18, R18, 1.4426950216293334961 ;  /* 0x3fb8aa3b12127820 */ /* 0x000fe20000400000 */
[----:B------:R-:W-:Y:S01]  /*4c10*/  FMUL R19, R19, 1.4426950216293334961 ;  /* 0x3fb8aa3b13137820 */ /* 0x000fe20000400000 */
[----:B------:R-:W-:Y:S01]  /*4c20*/  FMUL R26, R26, 1.4426950216293334961 ;  /* 0x3fb8aa3b1a1a7820 */ /* 0x000fe20000400000 */
[--C-:B------:R-:W-:Y:S01]  /*4c30*/  FADD R27, R27, -R28.reuse ;  /* 0x8000001c1b1b7221 */ /* 0x100fe20000000000 */
[----:B------:R-:W-:Y:S01]  /*4c40*/  FMUL R29, R29, 1.4426950216293334961 ;  /* 0x3fb8aa3b1d1d7820 */ /* 0x000fe20000400000 */
[--C-:B------:R-:W-:Y:S01]  /*4c50*/  FADD R108, R108, -R28.reuse ;  /* 0x8000001c6c6c7221 */ /* 0x100fe20000000000 */
[--C-:B------:R-:W-:Y:S01]  /*4c60*/  FADD R107, R107, -R28.reuse ;  /* 0x8000001c6b6b7221 */ /* 0x100fe20000000000 */
[----:B------:R3:W-:Y:S01]  /*4c70*/  MUFU.EX2 R12, R11 ;  /* 0x0000000b000c7308 */ /* 0x0007e20000000800 */
[----:B------:R-:W-:Y:S01]  /*4c80*/  FMUL R95, R27, 1.4426950216293334961 ;  /* 0x3fb8aa3b1b5f7820 */ /* 0x000fe20000400000 */
[----:B------:R-:W-:Y:S01]  /*4c90*/  FMUL R108, R108, 1.4426950216293334961 ;  /* 0x3fb8aa3b6c6c7820 */ /* 0x000fe20000400000 */
[----:B------:R-:W-:Y:S01]  /*4ca0*/  FMUL R107, R107, 1.4426950216293334961 ;  /* 0x3fb8aa3b6b6b7820 */ /* 0x000fe20000400000 */
[----:B------:R-:W-:-:S04]  /*4cb0*/  FADD R106, R106, -R28 ;  /* 0x8000001c6a6a7221 */ /* 0x000fc80000000000 */
[----:B------:R-:W0:Y:S01]  /*4cc0*/  MUFU.EX2 R9, R9 ;  /* 0x0000000900097308 */ /* 0x000e220000000800 */
[----:B---3--:R-:W-:-:S04]  /*4cd0*/  FADD R11, R20, R5 ;  /* 0x00000005140b7221 */ /* 0x008fc80000000000 */
[----:B-1----:R-:W-:-:S03]  /*4ce0*/  FADD R10, R6, R11 ;  /* 0x0000000b060a7221 */ /* 0x002fc60000000000 */
[----:B------:R-:W1:Y:S01]  /*4cf0*/  MUFU.EX2 R4, R4 ;  /* 0x0000000400047308 */ /* 0x000e620000000800 */
[----:B----4-:R-:W-:-:S04]  /*4d00*/  FADD R10, R7, R10 ;  /* 0x0000000a070a7221 */ /* 0x010fc80000000000 */
[----:B-----5:R-:W-:Y:S01]  /*4d10*/  FADD R11, R21, R10 ;  /* 0x0000000a150b7221 */ /* 0x020fe20000000000 */
[--C-:B------:R-:W-:Y:S02]  /*4d20*/  FADD R10, R25, -R28.reuse ;  /* 0x8000001c190a7221 */ /* 0x100fe40000000000 */
[----:B------:R-:W3:Y:S02]  /*4d30*/  MUFU.EX2 R22, R22 ;  /* 0x0000001600167308 */ /* 0x000ee40000000800 */
[----:B------:R-:W-:Y:S01]  /*4d40*/  FMUL R33, R10, 1.4426950216293334961 ;  /* 0x3fb8aa3b0a217820 */ /* 0x000fe20000400000 */
[----:B------:R-:W-:-:S04]  /*4d50*/  FADD R10, R97, -R28 ;  /* 0x8000001c610a7221 */ /* 0x000fc80000000000 */
[----:B------:R-:W-:Y:S01]  /*4d60*/  FMUL R10, R10, 1.4426950216293334961 ;  /* 0x3fb8aa3b0a0a7820 */ /* 0x000fe20000400000 */
[----:B------:R0:W-:Y:S08]  /*4d70*/  MUFU.EX2 R24, R16 ;  /* 0x0000001000187308 */ /* 0x0001f00000000800 */
[----:B------:R-:W4:Y:S01]  /*4d80*/  MUFU.EX2 R13, R13 ;  /* 0x0000000d000d7308 */ /* 0x000f220000000800 */
[----:B0-----:R-:W-:-:S04]  /*4d90*/  FADD R16, R8, R11 ;  /* 0x0000000b08107221 */ /* 0x001fc80000000000 */
[----:B------:R-:W-:-:S03]  /*4da0*/  FADD R11, R9, R16 ;  /* 0x00000010090b7221 */ /* 0x000fc60000000000 */
[----:B------:R-:W0:Y:S01]  /*4db0*/  MUFU.EX2 R14, R14 ;  /* 0x0000000e000e7308 */ /* 0x000e220000000800 */
[----:B------:R-:W-:-:S04]  /*4dc0*/  FADD R11, R12, R11 ;  /* 0x0000000b0c0b7221 */ /* 0x000fc80000000000 */
[----:B-1----:R-:W-:-:S03]  /*4dd0*/  FADD R11, R4, R11 ;  /* 0x0000000b040b7221 */ /* 0x002fc60000000000 */
[----:B------:R-:W1:Y:S01]  /*4de0*/  MUFU.EX2 R93, R93 ;  /* 0x0000005d005d7308 */ /* 0x000e620000000800 */
[----:B---3--:R-:W-:-:S04]  /*4df0*/  FADD R16, R22, R11 ;  /* 0x0000000b16107221 */ /* 0x008fc80000000000 */
[----:B----4-:R-:W-:-:S03]  /*4e00*/  FADD R11, R13, R16 ;  /* 0x000000100d0b7221 */ /* 0x010fc60000000000 */
[----:B------:R-:W3:Y:S01]  /*4e10*/  MUFU.EX2 R94, R94 ;  /* 0x0000005e005e7308 */ /* 0x000ee20000000800 */
[----:B0-----:R-:W-:-:S07]  /*4e20*/  FADD R16, R14, R11 ;  /* 0x0000000b0e107221 */ /* 0x001fce0000000000 */
[----:B------:R0:W4:Y:S01]  /*4e30*/  MUFU.EX2 R99, R15 ;  /* 0x0000000f00637308 */ /* 0x0001220000000800 */
[----:B-1----:R-:W-:-:S07]  /*4e40*/  FADD R11, R93, R16 ;  /* 0x000000105d0b7221 */ /* 0x002fce0000000000 */
[----:B------:R-:W1:Y:S01]  /*4e50*/  MUFU.EX2 R23, R23 ;  /* 0x0000001700177308 */ /* 0x000e620000000800 */
[----:B---3--:R-:W-:Y:S01]  /*4e60*/  FADD R16, R94, R11 ;  /* 0x0000000b5e107221 */ /* 0x008fe20000000000 */
[----:B0-----:R-:W-:Y:S02]  /*4e70*/  IMAD.U32 R15, R92, -0x80000000, RZ ;  /* 0x800000005c0f7824 */ /* 0x001fe400078e00ff */
[----:B------:R-:W-:Y:S02]  /*4e80*/  FMUL R92, R106, 1.4426950216293334961 ;  /* 0x3fb8aa3b6a5c7820 */ /* 0x000fe40000400000 */
[----:B--2---:R-:W0:Y:S02]  /*4e90*/  SYNCS.PHASECHK.TRANS64.TRYWAIT P0, [UR14], R15 ;  /* 0x0000000fff0075a7 */ /* 0x004e24000800110e */
[----:B------:R-:W2:Y:S01]  /*4ea0*/  MUFU.EX2 R32, R32 ;  /* 0x0000002000207308 */ /* 0x000ea20000000800 */
[----:B----4-:R-:W-:-:S07]  /*4eb0*/  FADD R16, R99, R16 ;  /* 0x0000001063107221 */ /* 0x010fce0000000000 */
[----:B------:R-:W3:Y:S01]  /*4ec0*/  MUFU.EX2 R98, R17 ;  /* 0x0000001100627308 */ /* 0x000ee20000000800 */
[----:B-1----:R-:W-:-:S04]  /*4ed0*/  FADD R11, R23, R16 ;  /* 0x00000010170b7221 */ /* 0x002fc80000000000 */
[----:B------:R-:W-:-:S03]  /*4ee0*/  FADD R11, R24, R11 ;  /* 0x0000000b180b7221 */ /* 0x000fc60000000000 */
[----:B------:R-:W1:Y:S01]  /*4ef0*/  MUFU.EX2 R34, R34 ;  /* 0x0000002200227308 */ /* 0x000e620000000800 */
[----:B--2---:R-:W-:-:S07]  /*4f00*/  FADD R11, R32, R11 ;  /* 0x0000000b200b7221 */ /* 0x004fce0000000000 */
[----:B------:R-:W2:Y:S01]  /*4f10*/  MUFU.EX2 R25, R18 ;  /* 0x0000001200197308 */ /* 0x000ea20000000800 */
[----:B---3--:R-:W-:-:S07]  /*4f20*/  FADD R11, R98, R11 ;  /* 0x0000000b620b7221 */ /* 0x008fce0000000000 */
[----:B------:R-:W3:Y:S01]  /*4f30*/  MUFU.EX2 R33, R33 ;  /* 0x0000002100217308 */ /* 0x000ee20000000800 */
[----:B-1----:R-:W-:-:S07]  /*4f40*/  FADD R16, R34, R11 ;  /* 0x0000000b22107221 */ /* 0x002fce0000000000 */
[----:B------:R-:W1:Y:S01]  /*4f50*/  MUFU.EX2 R97, R19 ;  /* 0x0000001300617308 */ /* 0x000e620000000800 */
[----:B--2---:R-:W-:-:S07]  /*4f60*/  FADD R16, R25, R16 ;  /* 0x0000001019107221 */ /* 0x004fce0000000000 */
[----:B------:R2:W4:Y:S01]  /*4f70*/  MUFU.EX2 R35, R10 ;  /* 0x0000000a00237308 */ /* 0x0005220000000800 */
[----:B---3--:R-:W-:-:S07]  /*4f80*/  FADD R16, R33, R16 ;  /* 0x0000001021107221 */ /* 0x008fce0000000000 */
[----:B------:R-:W3:Y:S01]  /*4f90*/  MUFU.EX2 R26, R26 ;  /* 0x0000001a001a7308 */ /* 0x000ee20000000800 */
[----:B--2---:R-:W-:Y:S01]  /*4fa0*/  FADD R10, R91, -R28 ;  /* 0x8000001c5b0a7221 */ /* 0x004fe20000000000 */
[----:B-1----:R-:W-:-:S03]  /*4fb0*/  FADD R16, R97, R16 ;  /* 0x0000001061107221 */ /* 0x002fc60000000000 */
[----:B------:R-:W-:Y:S01]  /*4fc0*/  FMUL R27, R10, 1.4426950216293334961 ;  /* 0x3fb8aa3b0a1b7820 */ /* 0x000fe20000400000 */
[----:B------:R-:W-:Y:S02]  /*4fd0*/  FADD R10, R30, -R28 ;  /* 0x8000001c1e0a7221 */ /* 0x000fe40000000000 */
[----:B------:R-:W1:Y:S01]  /*4fe0*/  MUFU.EX2 R31, R29 ;  /* 0x0000001d001f7308 */ /* 0x000e620000000800 */
[----:B----4-:R-:W-:Y:S01]  /*4ff0*/  FADD R11, R35, R16 ;  /* 0x00000010230b7221 */ /* 0x010fe20000000000 */
[----:B------:R-:W-:-:S06]  /*5000*/  FMUL R96, R10, 1.4426950216293334961 ;  /* 0x3fb8aa3b0a607820 */ /* 0x000fcc0000400000 */
[----:B------:R-:W2:Y:S01]  /*5010*/  MUFU.EX2 R95, R95 ;  /* 0x0000005f005f7308 */ /* 0x000ea20000000800 */
[----:B---3--:R-:W-:-:S07]  /*5020*/  FADD R10, R26, R11 ;  /* 0x0000000b1a0a7221 */ /* 0x008fce0000000000 */
[----:B------:R-:W3:Y:S01]  /*5030*/  MUFU.EX2 R91, R108 ;  /* 0x0000006c005b7308 */ /* 0x000ee20000000800 */
[----:B-1----:R-:W-:-:S07]  /*5040*/  FADD R10, R31, R10 ;  /* 0x0000000a1f0a7221 */ /* 0x002fce0000000000 */
[----:B------:R-:W1:Y:S01]  /*5050*/  MUFU.EX2 R27, R27 ;  /* 0x0000001b001b7308 */ /* 0x000e620000000800 */
[----:B--2---:R-:W-:-:S07]  /*5060*/  FADD R10, R95, R10 ;  /* 0x0000000a5f0a7221 */ /* 0x004fce0000000000 */
[----:B------:R-:W2:Y:S01]  /*5070*/  MUFU.EX2 R30, R107 ;  /* 0x0000006b001e7308 */ /* 0x000ea20000000800 */
[----:B---3--:R-:W-:-:S07]  /*5080*/  FADD R10, R91, R10 ;  /* 0x0000000a5b0a7221 */ /* 0x008fce0000000000 */
[----:B------:R-:W3:Y:S01]  /*5090*/  MUFU.EX2 R96, R96 ;  /* 0x0000006000607308 */ /* 0x000ee20000000800 */
[----:B-1----:R-:W-:Y:S01]  /*50a0*/  FADD R11, R27, R10 ;  /* 0x0000000a1b0b7221 */ /* 0x002fe20000000000 */
[----:B------:R-:W-:-:S06]  /*50b0*/  IADD3 R10, P1, PT, R64, UR28, RZ ;  /* 0x0000001c400a7c10 */ /* 0x000fcc000ff3e0ff */
[----:B------:R-:W1:Y:S01]  /*50c0*/  MUFU.EX2 R92, R92 ;  /* 0x0000005c005c7308 */ /* 0x000e620000000800 */
[----:B--2---:R-:W-:-:S04]  /*50d0*/  FADD R11, R30, R11 ;  /* 0x0000000b1e0b7221 */ /* 0x004fc80000000000 */
[----:B---3--:R-:W-:-:S04]  /*50e0*/  FADD R11, R96, R11 ;  /* 0x0000000b600b7221 */ /* 0x008fc80000000000 */
[----:B-1----:R-:W-:Y:S01]  /*50f0*/  FADD R29, R92, R11 ;  /* 0x0000000b5c1d7221 */ /* 0x002fe20000000000 */
[----:B------:R-:W-:-:S04]  /*5100*/  IADD3.X R11, PT, PT, R65, UR6, RZ, P1, !PT ;  /* 0x00000006410b7c10 */ /* 0x000fc80008ffe4ff */
[----:B------:R1:W2:Y:S01]  /*5110*/  SHFL.BFLY PT, R106, R29, 0x10, 0x1f ;  /* 0x0e001f001d6a7f89 */ /* 0x0002a200000e0000 */
[----:B0-----:R-:W-:Y:S05]  /*5120*/  @!P0 BRA `(.L_x_14) ;  /* 0x0000001c00908947 */ /* 0x001fea0003800000 */
.L_x_23:
[----:B------:R0:W3:Y:S02]  /*5130*/  LDG.E.U8 R16, desc[UR24][R10.64] ;  /* 0x000000180a107981 */ /* 0x0000e4000c1e1100 */
[----:B0-----:R-:W-:-:S04]  /*5140*/  IADD3 R10, P0, PT, R56, UR28, RZ ;  /* 0x0000001c380a7c10 */ /* 0x001fc8000ff1e0ff */
[----:B------:R-:W-:-:S05]  /*5150*/  IADD3.X R11, PT, PT, R57, UR6, RZ, P0, !PT ;  /* 0x00000006390b7c10 */ /* 0x000fca00087fe4ff */
[----:B------:R0:W4:Y:S02]  /*5160*/  LDG.E.U8 R17, desc[UR24][R10.64] ;  /* 0x000000180a117981 */ /* 0x000124000c1e1100 */
[----:B0-----:R-:W-:-:S04]  /*5170*/  IADD3 R10, P0, PT, R48, UR28, RZ ;  /* 0x0000001c300a7c10 */ /* 0x001fc8000ff1e0ff */
[----:B------:R-:W-:-:S05]  /*5180*/  IADD3.X R11, PT, PT, R49, UR6, RZ, P0, !PT ;  /* 0x00000006310b7c10 */ /* 0x000fca00087fe4ff */
[----:B------:R0:W5:Y:S02]  /*5190*/  LDG.E.U8 R18, desc[UR24][R10.64] ;  /* 0x000000180a127981 */ /* 0x000164000c1e1100 */
[----:B0-----:R-:W-:-:S04]  /*51a0*/  IADD3 R10, P0, PT, R40, UR28, RZ ;  /* 0x0000001c280a7c10 */ /* 0x001fc8000ff1e0ff */
[----:B------:R-:W-:-:S05]  /*51b0*/  IADD3.X R11, PT, PT, R41, UR6, RZ, P0, !PT ;  /* 0x00000006290b7c10 */ /* 0x000fca00087fe4ff */
[----:B--2---:R0:W2:Y:S02]  /*51c0*/  LDG.E.U8 R19, desc[UR24][R10.64] ;  /* 0x000000180a137981 */ /* 0x0040a4000c1e1100 */
[----:B0-----:R-:W-:-:S04]  /*51d0*/  IADD3 R10, P0, PT, R62, UR28, RZ ;  /* 0x0000001c3e0a7c10 */ /* 0x001fc8000ff1e0ff */
[----:B------:R-:W-:-:S05]  /*51e0*/  IADD3.X R11, PT, PT, R63, UR6, RZ, P0, !PT ;  /* 0x000000063f0b7c10 */ /* 0x000fca00087fe4ff */
[----:B------:R0:W2:Y:S02]  /*51f0*/  LDG.E.U8 R107, desc[UR24][R10.64] ;  /* 0x000000180a6b7981 */ /* 0x0000a4000c1e1100 */
[----:B0-----:R-:W-:-:S04]  /*5200*/  IADD3 R10, P0, PT, R54, UR28, RZ ;  /* 0x0000001c360a7c10 */ /* 0x001fc8000ff1e0ff */
[----:B------:R-:W-:-:S05]  /*5210*/  IADD3.X R11, PT, PT, R55, UR6, RZ, P0, !PT ;  /* 0x00000006370b7c10 */ /* 0x000fca00087fe4ff */
[----:B------:R0:W2:Y:S02]  /*5220*/  LDG.E.U8 R108, desc[UR24][R10.64] ;  /* 0x000000180a6c7981 */ /* 0x0000a4000c1e1100 */
[----:B0-----:R-:W-:-:S04]  /*5230*/  IADD3 R10, P0, PT, R46, UR28, RZ ;  /* 0x0000001c2e0a7c10 */ /* 0x001fc8000ff1e0ff */
[----:B------:R-:W-:Y:S02]  /*5240*/  IADD3.X R11, PT, PT, R47, UR6, RZ, P0, !PT ;  /* 0x000000062f0b7c10 */ /* 0x000fe400087fe4ff */
[----:B------:R-:W-:-:S03]  /*5250*/  IADD3 RZ, P0, PT, R38, UR28, RZ ;  /* 0x0000001c26ff7c10 */ /* 0x000fc6000ff1e0ff */
[----:B------:R0:W2:Y:S02]  /*5260*/  LDG.E.U8 R116, desc[UR24][R10.64] ;  /* 0x000000180a747981 */ /* 0x0000a4000c1e1100 */
[----:B0-----:R-:W-:Y:S01]  /*5270*/  VIADD R10, R38, UR28 ;  /* 0x0000001c260a7c36 */ /* 0x001fe20008000000 */
[----:B------:R-:W-:-:S05]  /*5280*/  IADD3.X R11, PT, PT, R39, UR6, RZ, P0, !PT ;  /* 0x00000006270b7c10 */ /* 0x000fca00087fe4ff */
[----:B------:R0:W2:Y:S01]  /*5290*/  LDG.E.U8 R119, desc[UR24][R10.64] ;  /* 0x000000180a777981 */ /* 0x0000a2000c1e1100 */
[----:B------:R-:W-:Y:S02]  /*52a0*/  LOP3.LUT R15, R117, 0x7f, RZ, 0xc0, !PT ;  /* 0x0000007f750f7812 */ /* 0x000fe400078ec0ff */
[----:B0-----:R-:W-:-:S04]  /*52b0*/  IADD3 R10, P0, PT, R60, UR28, RZ ;  /* 0x0000001c3c0a7c10 */ /* 0x001fc8000ff1e0ff */
[----:B------:R-:W-:Y:S02]  /*52c0*/  IADD3.X R11, PT, PT, R61, UR6, RZ, P0, !PT ;  /* 0x000000063d0b7c10 */ /* 0x000fe400087fe4ff */
[----:B------:R-:W-:Y:S01]  /*52d0*/  LOP3.LUT R120, R15, 0x10, RZ, 0x3c, !PT ;  /* 0x000000100f787812 */ /* 0x000fe200078e3cff */
[----:B---3--:R0:W-:Y:S04]  /*52e0*/  STS.U8 [R15+UR12+0x2800], R16 ;  /* 0x002800100f007988 */ /* 0x0081e8000800000c */
[----:B0-----:R0:W3:Y:S04]  /*52f0*/  LDG.E.U8 R16, desc[UR24][R10.64] ;  /* 0x000000180a107981 */ /* 0x0010e8000c1e1100 */
[----:B----4-:R4:W-:Y:S01]  /*5300*/  STS.U8 [R15+UR12+0x2a00], R17 ;  /* 0x002a00110f007988 */ /* 0x0109e2000800000c */
[----:B0-----:R-:W-:-:S04]  /*5310*/  IADD3 R10, P0, PT, R52, UR28, RZ ;  /* 0x0000001c340a7c10 */ /* 0x001fc8000ff1e0ff */
[----:B------:R-:W-:-:S05]  /*5320*/  IADD3.X R11, PT, PT, R53, UR6, RZ, P0, !PT ;  /* 0x00000006350b7c10 */ /* 0x000fca00087fe4ff */
[----:B----4-:R0:W4:Y:S04]  /*5330*/  LDG.E.U8 R17, desc[UR24][R10.64] ;  /* 0x000000180a117981 */ /* 0x010128000c1e1100 */
[----:B-----5:R5:W-:Y:S01]  /*5340*/  STS.U8 [R15+UR12+0x2c00], R18 ;  /* 0x002c00120f007988 */ /* 0x020be2000800000c */
[----:B0-----:R-:W-:-:S04]  /*5350*/  IADD3 R10, P0, PT, R44, UR28, RZ ;  /* 0x0000001c2c0a7c10 */ /* 0x001fc8000ff1e0ff */
[----:B------:R-:W-:Y:S02]  /*5360*/  IADD3.X R11, PT, PT, R45, UR6, RZ, P0, !PT ;  /* 0x000000062d0b7c10 */ /* 0x000fe400087fe4ff */
[----:B------:R-:W-:-:S03]  /*5370*/  IADD3 RZ, P0, PT, R36, UR28, RZ ;  /* 0x0000001c24ff7c10 */ /* 0x000fc6000ff1e0ff */
[----:B-----5:R0:W5:Y:S04]  /*5380*/  LDG.E.U8 R18, desc[UR24][R10.64] ;  /* 0x000000180a127981 */ /* 0x020168000c1e1100 */
[----:B--2---:R2:W-:Y:S01]  /*5390*/  STS.U8 [R15+UR12+0x2e00], R19 ;  /* 0x002e00130f007988 */ /* 0x0045e2000800000c */
[----:B0-----:R-:W-:Y:S01]  /*53a0*/  VIADD R10, R36, UR28 ;  /* 0x0000001c240a7c36 */ /* 0x001fe20008000000 */
[----:B------:R-:W-:-:S05]  /*53b0*/  IADD3.X R11, PT, PT, R37, UR6, RZ, P0, !PT ;  /* 0x00000006250b7c10 */ /* 0x000fca00087fe4ff */
[----:B--2---:R0:W2:Y:S04]  /*53c0*/  LDG.E.U8 R19, desc[UR24][R10.64] ;  /* 0x000000180a137981 */ /* 0x0040a8000c1e1100 */
[----:B------:R1:W-:Y:S01]  /*53d0*/  STS.U8 [R120+UR12+0x2880], R107 ;  /* 0x0028806b78007988 */ /* 0x0003e2000800000c */
[----:B0-----:R-:W-:-:S04]  /*53e0*/  IADD3 R10, P0, PT, R58, UR28, RZ ;  /* 0x0000001c3a0a7c10 */ /* 0x001fc8000ff1e0ff */
[----:B------:R-:W-:-:S05]  /*53f0*/  IADD3.X R11, PT, PT, R59, UR6, RZ, P0, !PT ;  /* 0x000000063b0b7c10 */ /* 0x000fca00087fe4ff */
[----:B-1----:R0:W2:Y:S04]  /*5400*/  LDG.E.U8 R107, desc[UR24][R10.64] ;  /* 0x000000180a6b7981 */ /* 0x0020a8000c1e1100 */
[----:B------:R1:W-:Y:S01]  /*5410*/  STS.U8 [R120+UR12+0x2a80], R108 ;  /* 0x002a806c78007988 */ /* 0x0003e2000800000c */
[----:B0-----:R-:W-:-:S04]  /*5420*/  IADD3 R10, P0, PT, R50, UR28, RZ ;  /* 0x0000001c320a7c10 */ /* 0x001fc8000ff1e0ff */
[----:B------:R-:W-:-:S05]  /*5430*/  IADD3.X R11, PT, PT, R51, UR6, RZ, P0, !PT ;  /* 0x00000006330b7c10 */ /* 0x000fca00087fe4ff */
[----:B-1----:R0:W2:Y:S04]  /*5440*/  LDG.E.U8 R108, desc[UR24][R10.64] ;  /* 0x000000180a6c7981 */ /* 0x0020a8000c1e1100 */
[----:B------:R1:W-:Y:S01]  /*5450*/  STS.U8 [R120+UR12+0x2c80], R116 ;  /* 0x002c807478007988 */ /* 0x0003e2000800000c */
[----:B0-----:R-:W-:-:S04]  /*5460*/  IADD3 R10, P0, PT, R42, UR28, RZ ;  /* 0x0000001c2a0a7c10 */ /* 0x001fc8000ff1e0ff */
[----:B------:R-:W-:Y:S02]  /*5470*/  IADD3.X R11, PT, PT, R43, UR6, RZ, P0, !PT ;  /* 0x000000062b0b7c10 */ /* 0x000fe400087fe4ff */
[----:B------:R-:W-:-:S03]  /*5480*/  IADD3 RZ, P0, PT, R2, UR28, RZ ;  /* 0x0000001c02ff7c10 */ /* 0x000fc6000ff1e0ff */
[----:B-1----:R0:W2:Y:S04]  /*5490*/  LDG.E.U8 R116, desc[UR24][R10.64] ;  /* 0x000000180a747981 */ /* 0x0020a8000c1e1100 */
[----:B------:R1:W-:Y:S01]  /*54a0*/  STS.U8 [R120+UR12+0x2e80], R119 ;  /* 0x002e807778007988 */ /* 0x0003e2000800000c */
[----:B0-----:R-:W-:Y:S01]  /*54b0*/  VIADD R10, R2, UR28 ;  /* 0x0000001c020a7c36 */ /* 0x001fe20008000000 */
[----:B------:R-:W-:-:S05]  /*54c0*/  IADD3.X R11, PT, PT, R3, UR6, RZ, P0, !PT ;  /* 0x00000006030b7c10 */ /* 0x000fca00087fe4ff */
[----:B-1----:R0:W2:Y:S01]  /*54d0*/  LDG.E.U8 R119, desc[UR24][R10.64] ;  /* 0x000000180a777981 */ /* 0x0020a2000c1e1100 */
[----:B------:R-:W-:Y:S01]  /*54e0*/  F2FP.SATFINITE.E4M3.F32.PACK_AB_MERGE_C R7, R7, R6, RZ ;  /* 0x000000060707723e */ /* 0x000fe200048070ff */
[----:B------:R-:W-:Y:S01]  /*54f0*/  FADD R6, -R28, R90 ;  /* 0x0000005a1c067221 */ /* 0x000fe20000000100 */
[C---:B------:R-:W-:Y:S02]  /*5500*/  LOP3.LUT R120, R15.reuse, 0x20, RZ, 0x3c, !PT ;  /* 0x000000200f787812 */ /* 0x040fe400078e3cff */
[----:B------:R-:W-:Y:S02]  /*5510*/  F2FP.SATFINITE.E4M3.F32.PACK_AB_MERGE_C R9, R12, R9, RZ ;  /* 0x000000090c09723e */ /* 0x000fe400048070ff */
[----:B------:R-:W-:Y:S01]  /*5520*/  F2FP.SATFINITE.E4M3.F32.PACK_AB_MERGE_C R13, R14, R13, RZ ;  /* 0x0000000d0e0d723e */ /* 0x000fe200048070ff */
[----:B------:R-:W-:Y:S01]  /*5530*/  FMUL R90, R6, 1.4426950216293334961 ;  /* 0x3fb8aa3b065a7820 */ /* 0x000fe20000400000 */
[----:B------:R-:W-:Y:S02]  /*5540*/  LOP3.LUT R121, R15, 0x30, RZ, 0x3c, !PT ;  /* 0x000000300f797812 */ /* 0x000fe400078e3cff */
[----:B------:R-:W-:-:S02]  /*5550*/  F2FP.SATFINITE.E4M3.F32.PACK_AB_MERGE_C R21, R8, R21, R9 ;  /* 0x000000150815723e */ /* 0x000fc40004807009 */
[----:B------:R-:W-:Y:S02]  /*5560*/  F2FP.SATFINITE.E4M3.F32.PACK_AB_MERGE_C R20, R5, R20, R7 ;  /* 0x000000140514723e */ /* 0x000fe40004807007 */
[----:B------:R-:W-:Y:S01]  /*5570*/  F2FP.SATFINITE.E4M3.F32.PACK_AB_MERGE_C R22, R22, R4, R13 ;  /* 0x000000041616723e */ /* 0x000fe2000480700d */
[----:B------:R-:W1:Y:S01]  /*5580*/  MUFU.EX2 R90, R90 ;  /* 0x0000005a005a7308 */ /* 0x000e620000000800 */
[----:B------:R-:W-:Y:S02]  /*5590*/  F2FP.SATFINITE.E4M3.F32.PACK_AB_MERGE_C R23, R23, R99, RZ ;  /* 0x000000631717723e */ /* 0x000fe400048070ff */
[----:B------:R-:W-:Y:S02]  /*55a0*/  F2FP.SATFINITE.E4M3.F32.PACK_AB_MERGE_C R99, R34, R98, RZ ;  /* 0x000000622263723e */ /* 0x000fe400048070ff */
[----:B------:R-:W-:Y:S02]  /*55b0*/  F2FP.SATFINITE.E4M3.F32.PACK_AB_MERGE_C R34, R35, R97, RZ ;  /* 0x000000612322723e */ /* 0x000fe400048070ff */
[----:B------:R-:W-:-:S02]  /*55c0*/  F2FP.SATFINITE.E4M3.F32.PACK_AB_MERGE_C R91, R91, R95, RZ ;  /* 0x0000005f5b5b723e */ /* 0x000fc400048070ff */
[----:B------:R-:W-:Y:S02]  /*55d0*/  F2FP.SATFINITE.E4M3.F32.PACK_AB_MERGE_C R92, R92, R96, RZ ;  /* 0x000000605c5c723e */ /* 0x000fe400048070ff */
[----:B------:R-:W-:Y:S02]  /*55e0*/  F2FP.SATFINITE.E4M3.F32.PACK_AB_MERGE_C R23, R94, R93, R23 ;  /* 0x0000005d5e17723e */ /* 0x000fe40004807017 */
[----:B------:R-:W-:Y:S02]  /*55f0*/  F2FP.SATFINITE.E4M3.F32.PACK_AB_MERGE_C R25, R33, R25, R34 ;  /* 0x000000192119723e */ /* 0x000fe40004807022 */
[----:B------:R-:W-:Y:S02]  /*5600*/  F2FP.SATFINITE.E4M3.F32.PACK_AB_MERGE_C R24, R32, R24, R99 ;  /* 0x000000182018723e */ /* 0x000fe40004807063 */
[----:B------:R-:W-:Y:S02]  /*5610*/  F2FP.SATFINITE.E4M3.F32.PACK_AB_MERGE_C R26, R31, R26, R91 ;  /* 0x0000001a1f1a723e */ /* 0x000fe4000480705b */
[----:B------:R-:W-:Y:S01]  /*5620*/  F2FP.SATFINITE.E4M3.F32.PACK_AB_MERGE_C R27, R30, R27, R92 ;  /* 0x0000001b1e1b723e */ /* 0x000fe2000480705c */
[----:B------:R-:W-:Y:S01]  /*5630*/  ULEA UR14, UR27, UR12, 0x3 ;  /* 0x0000000c1b0e7291 */ /* 0x000fe2000f8e18ff */
[----:B------:R-:W-:Y:S01]  /*5640*/  FADD R29, R29, R106 ;  /* 0x0000006a1d1d7221 */ /* 0x000fe20000000000 */
[----:B------:R-:W-:-:S02]  /*5650*/  UMOV UR6, UR7 ;  /* 0x0000000700067c82 */ /* 0x000fc40008000000 */
[----:B------:R-:W-:Y:S01]  /*5660*/  UIADD3 UR14, UPT, UPT, UR14, 0x3000, URZ ;  /* 0x000030000e0e7890 */ /* 0x000fe2000fffe0ff */
[----:B---3--:R-:W-:Y:S04]  /*5670*/  STS.U8 [R120+UR12+0x2900], R16 ;  /* 0x0029001078007988 */ /* 0x008fe8000800000c */
[----:B----4-:R-:W-:Y:S04]  /*5680*/  STS.U8 [R120+UR12+0x2b00], R17 ;  /* 0x002b001178007988 */ /* 0x010fe8000800000c */
[----:B-----5:R-:W-:Y:S04]  /*5690*/  STS.U8 [R120+UR12+0x2d00], R18 ;  /* 0x002d001278007988 */ /* 0x020fe8000800000c */
[----:B--2---:R0:W-:Y:S02]  /*56a0*/  STS.U8 [R120+UR12+0x2f00], R19 ;  /* 0x002f001378007988 */ /* 0x0041e4000800000c */
[----:B0-----:R-:W-:Y:S01]  /*56b0*/  LDTM.16dp32bit_t0_t15.x16 R4, tmem[UR13] ;  /* 0x0000000d000479ee */ /* 0x001fe20008a00000 */
[----:B------:R-:W1:Y:S01]  /*56c0*/  LDTM.16dp32bit_t16_t31.x16 R4, tmem[UR13+0x10] ;  /* 0x0000100d000479ee */ /* 0x000e620008a20000 */
[----:B------:R0:W-:Y:S01]  /*56d0*/  STS.U8 [R121+UR12+0x2980], R107 ;  /* 0x0029806b79007988 */ /* 0x0001e2000800000c */
[C---:B-1----:R-:W-:Y:S01]  /*56e0*/  FMUL R4, R90.reuse, R4 ;  /* 0x000000045a047220 */ /* 0x042fe20000400000 */
[C---:B------:R-:W-:Y:S01]  /*56f0*/  FMUL R5, R90.reuse, R5 ;  /* 0x000000055a057220 */ /* 0x040fe20000400000 */
[C---:B------:R-:W-:Y:S01]  /*5700*/  FMUL R6, R90.reuse, R6 ;  /* 0x000000065a067220 */ /* 0x040fe20000400000 */
[C---:B------:R-:W-:Y:S01]  /*5710*/  FMUL R7, R90.reuse, R7 ;  /* 0x000000075a077220 */ /* 0x040fe20000400000 */
[----:B------:R0:W-:Y:S01]  /*5720*/  STS.U8 [R121+UR12+0x2b80], R108 ;  /* 0x002b806c79007988 */ /* 0x0001e2000800000c */
        /* <DEDUP_REMOVED lines=11> */
[----:B------:R-:W-:Y:S01]  /*57e0*/  FMUL R19, R90, R19 ;  /* 0x000000135a137220 */ /* 0x000fe20000400000 */
[----:B------:R0:W-:Y:S04]  /*57f0*/  STS.U8 [R121+UR12+0x2d80], R116 ;  /* 0x002d807479007988 */ /* 0x0001e8000800000c */
[----:B------:R0:W-:Y:S04]  /*5800*/  STS.U8 [R121+UR12+0x2f80], R119 ;  /* 0x002f807779007988 */ /* 0x0001e8000800000c */
[----:B------:R0:W-:Y:S04]  /*5810*/  STS.128 [R114+UR12], R20 ;  /* 0x0000001472007988 */ /* 0x0001e80008000c0c */
[----:B------:R0:W-:Y:S01]  /*5820*/  STS.128 [R125+UR12], R24 ;  /* 0x000000187d007988 */ /* 0x0001e20008000c0c */
[----:B------:R-:W-:Y:S01]  /*5830*/  NOP ;  /* 0x0000000000007918 */ /* 0x000fe20000000000 */
[----:B------:R0:W-:Y:S01]  /*5840*/  STTM.16dp32bit_t0_t15.x16 tmem[UR13], R4 ;  /* 0x00000004000079ed */ /* 0x0001e20008a0000d */
[----:B------:R0:W-:Y:S01]  /*5850*/  STTM.16dp32bit_t16_t31.x16 tmem[UR13+0x10], R4 ;  /* 0x00001004000079ed */ /* 0x0001e20008a2000d */
[----:B------:R-:W1:Y:S02]  /*5860*/  FENCE.VIEW.ASYNC.T ;  /* 0x00000000000073c6 */ /* 0x000e640000000200 */
[----:B-1----:R-:W-:Y:S06]  /*5870*/  BAR.SYNC.DEFER_BLOCKING 0x0 ;  /* 0x0000000000007b1d */ /* 0x002fec0000010000 */
[----:B------:R1:W-:Y:S06]  /*5880*/  MEMBAR.ALL.CTA ;  /* 0x0000000000007992 */ /* 0x0003ec0000008000 */
[----:B-1----:R-:W1:Y:S02]  /*5890*/  FENCE.VIEW.ASYNC.S ;  /* 0x00000000000073c6 */ /* 0x002e640000000000 */
[----:B-1----:R-:W-:Y:S06]  /*58a0*/  BAR.SYNC.DEFER_BLOCKING 0x0 ;  /* 0x0000000000007b1d */ /* 0x002fec0000010000 */
[----:B------:R-:W-:Y:S05]  /*58b0*/  BRA.U UP1, `(.L_x_15) ;  /* 0x00000001013c7547 */ /* 0x000fea000b800000 */
[----:B------:R-:W-:Y:S01]  /*58c0*/  UMOV UR20, UR30 ;  /* 0x0000001e00147c82 */ /* 0x000fe20008000000 */
[----:B------:R-:W-:Y:S01]  /*58d0*/  UMOV UR21, 0x80004020 ;  /* 0x8000402000157882 */ /* 0x000fe20000000000 */
[----:B------:R-:W-:Y:S01]  /*58e0*/  UMOV UR18, UR4 ;  /* 0x0000000400127c82 */ /* 0x000fe20008000000 */
[----:B------:R-:W-:Y:S01]  /*58f0*/  UMOV UR19, 0x80004020 ;  /* 0x8000402000137882 */ /* 0x000fe20000000000 */
[----:B------:R-:W-:Y:S01]  /*5900*/  UMOV UR22, 0x0 ;  /* 0x0000000000167882 */ /* 0x000fe20000000000 */
[----:B------:R-:W-:Y:S01]  /*5910*/  UMOV UR23, 0x4080010 ;  /* 0x0408001000177882 */ /* 0x000fe20000000000 */
[----:B------:R-:W-:Y:S01]  /*5920*/  UMOV UR8, UR14 ;  /* 0x0000000e00087c82 */ /* 0x000fe20008000000 */
[----:B------:R-:W-:Y:S01]  /*5930*/  UMOV UR9, URZ ;  /* 0x000000ff00097c82 */ /* 0x000fe20008000000 */
[----:B------:R-:W-:Y:S01]  /*5940*/  UMOV UR36, 0x0 ;  /* 0x0000000000247882 */ /* 0x000fe20000000000 */
[----:B------:R-:W-:Y:S01]  /*5950*/  UMOV UR37, 0x4080010 ;  /* 0x0408001000257882 */ /* 0x000fe20000000000 */
[----:B------:R1:W-:Y:S01]  /*5960*/  UTCQMMA gdesc[UR20], gdesc[UR18], tmem[UR10], tmem[UR22], idesc[UR23], UPT ;  /* 0x00ff1612140075ea */ /* 0x0003e2000b80030a */
[----:B------:R-:W-:Y:S01]  /*5970*/  UMOV UR7, UR8 ;  /* 0x0000000800077c82 */ /* 0x000fe20008000000 */
[----:B------:R1:W-:Y:S01]  /*5980*/  UTCQMMA gdesc[UR32], gdesc[UR16], tmem[UR10], tmem[UR36], idesc[UR37], UPT ;  /* 0x00ff2410200075ea */ /* 0x0003e2000b80030a */
[----:B------:R1:W-:Y:S01]  /*5990*/  UTCBAR [UR7], URZ ;  /* 0x000000ff070073e9 */ /* 0x0003e200080000ff */
[----:B------:R-:W-:-:S02]  /*59a0*/  NOP ;  /* 0x0000000000007918 */ /* 0x000fc40000000000 */
.L_x_15:
[----:B0-----:R-:W0:Y:S01]  /*59b0*/  S2R R4, SR_CTAID.X ;  /* 0x0000000000047919 */ /* 0x001e220000002500 */
[----:B------:R-:W-:Y:S01]  /*59c0*/  UIADD3 UR27, UPT, UPT, UR27, 0x1, URZ ;  /* 0x000000011b1b7890 */ /* 0x000fe2000fffe0ff */
[----:B------:R-:W-:Y:S01]  /*59d0*/  IMAD.U32 R92, RZ, RZ, UR6 ;  /* 0x00000006ff5c7e24 */ /* 0x000fe2000f8e00ff */
[----:B------:R-:W-:Y:S01]  /*59e0*/  UIADD3 UR28, UPT, UPT, UR26, UR28, URZ ;  /* 0x0000001c1a1c7290 */ /* 0x000fe2000fffe0ff */
[----:B------:R-:W-:Y:S01]  /*59f0*/  FFMA R109, R90, R109, R29 ;  /* 0x0000006d5a6d7223 */ /* 0x000fe2000000001d */
[----:B------:R-:W-:Y:S01]  /*5a00*/  UISETP.GT.AND UP2, UPT, UR27, 0x1, UPT ;  /* 0x000000011b00788c */ /* 0x000fe2000bf44270 */
[----:B------:R-:W-:Y:S02]  /*5a10*/  IMAD.IADD R0, R115, 0x1, R0 ;  /* 0x0000000173007824 */ /* 0x000fe400078e0200 */
[----:B------:R-:W-:Y:S01]  /*5a20*/  IMAD.MOV.U32 R90, RZ, RZ, R28 ;  /* 0x000000ffff5a7224 */ /* 0x000fe200078e001c */
[----:B-1----:R-:W-:Y:S02]  /*5a30*/  USEL UR7, URZ, 0x1, !UP2 ;  /* 0x00000001ff077887 */ /* 0x002fe4000d000000 */
[----:B------:R-:W-:-:S02]  /*5a40*/  USEL UR27, UR27, URZ, !UP2 ;  /* 0x000000ff1b1b7287 */ /* 0x000fc4000d000000 */
[----:B------:R-:W-:Y:S01]  /*5a50*/  ULOP3.LUT UR7, UR6, UR7, URZ, 0x3c, !UPT ;  /* 0x0000000706077292 */ /* 0x000fe2000f8e3cff */
[----:B0-----:R-:W-:-:S05]  /*5a60*/  IMAD.SHL.U32 R4, R4, 0x40, RZ ;  /* 0x0000004004047824 */ /* 0x001fca00078e00ff */
[----:B------:R-:W-:Y:S01]  /*5a70*/  ISETP.GE.U32.AND P0, PT, R84, R4, PT ;  /* 0x000000045400720c */ /* 0x000fe20003f06070 */
[----:B------:R-:W-:-:S03]  /*5a80*/  IMAD.MOV.U32 R4, RZ, RZ, R85 ;  /* 0x000000ffff047224 */ /* 0x000fc600078e0055 */
[----:B------:R-:W-:-:S13]  /*5a90*/  ISETP.GE.U32.AND.EX P0, PT, R85, RZ, PT, P0 ;  /* 0x000000ff5500720c */ /* 0x000fda0003f06100 */
[----:B------:R-:W-:Y:S05]  /*5aa0*/  @!P0 BRA `(.L_x_16) ;  /* 0xffffffd8007c8947 */ /* 0x000fea000383ffff */
.L_x_11:
[----:B------:R-:W-:-:S13]  /*5ab0*/  ISETP.GE.AND P0, PT, R118, 0x1, PT ;  /* 0x000000017600780c */ /* 0x000fda0003f06270 */
[----:B------:R-:W-:Y:S05]  /*5ac0*/  @!P0 BRA `(.L_x_17) ;  /* 0x0000000000108947 */ /* 0x000fea0003800000 */
[----:B------:R-:W-:-:S06]  /*5ad0*/  USHF.L.U32 UR6, UR6, 0x1f, URZ ;  /* 0x0000001f06067899 */ /* 0x000fcc00080006ff */
[----:B------:R-:W-:-:S04]  /*5ae0*/  IMAD.U32 R0, RZ, RZ, UR6 ;  /* 0x00000006ff007e24 */ /* 0x000fc8000f8e00ff */
[----:B------:R-:W2:Y:S02]  /*5af0*/  SYNCS.PHASECHK.TRANS64.TRYWAIT P0, [UR14], R0 ;  /* 0x00000000ff0075a7 */ /* 0x000ea4000800110e */
[----:B--2---:R-:W-:Y:S05]  /*5b00*/  @!P0 BRA `(.L_x_18) ;  /* 0x0000001400248947 */ /* 0x004fea0003800000 */
.L_x_17:
[----:B------:R-:W-:Y:S01]  /*5b10*/  BAR.SYNC.DEFER_BLOCKING 0x0 ;  /* 0x0000000000007b1d */ /* 0x000fe20000010000 */
[C---:B------:R-:W-:Y:S01]  /*5b20*/  LOP3.LUT P3, RZ, R117.reuse, 0x7f, RZ, 0xc0, !PT ;  /* 0x0000007f75ff7812 */ /* 0x040fe2000786c0ff */
[----:B------:R-:W-:Y:S01]  /*5b30*/  IMAD.SHL.U32 R0, R117, 0x20, RZ ;  /* 0x0000002075007824 */ /* 0x000fe200078e00ff */
[----:B------:R-:W-:Y:S01]  /*5b40*/  FSETP.GT.AND P0, PT, |R109|, 8.50705917302346158658e+37, PT ;  /* 0x7e8000006d00780b */ /* 0x000fe20003f04200 */
[----:B------:R-:W-:Y:S01]  /*5b50*/  IMAD.SHL.U32 R3, R117, 0x10, RZ ;  /* 0x0000001075037824 */ /* 0x000fe200078e00ff */
[----:B------:R-:W-:Y:S01]  /*5b60*/  FSETP.GEU.AND P2, PT, |R109|, 1.175494350822287508e-38, PT ;  /* 0x008000006d00780b */ /* 0x000fe20003f4e200 */
[----:B------:R-:W-:Y:S01]  /*5b70*/  IMAD.SHL.U32 R21, R117, 0x4, RZ ;  /* 0x0000000475157824 */ /* 0x000fe200078e00ff */
[----:B------:R-:W-:Y:S01]  /*5b80*/  LOP3.LUT R2, R0, 0x700, RZ, 0xc0, !PT ;  /* 0x0000070000027812 */ /* 0x000fe200078ec0ff */
[C---:B------:R-:W-:Y:S01]  /*5b90*/  FMUL R0, R109.reuse, 8388608 ;  /* 0x4b0000006d007820 */ /* 0x040fe20000400000 */
[----:B------:R-:W-:Y:S01]  /*5ba0*/  FSETP.GEU.AND P1, PT, R109, 1.175494350822287508e-38, PT ;  /* 0x008000006d00780b */ /* 0x000fe20003f2e000 */
[----:B------:R-:W2:Y:S01]  /*5bb0*/  LDC R24, c[0x0][0x3e8] ;  /* 0x0000fa00ff187b82 */ /* 0x000ea20000000800 */
[----:B------:R-:W-:Y:S01]  /*5bc0*/  LOP3.LUT R22, R117, 0x60, RZ, 0xc0, !PT ;  /* 0x0000006075167812 */ /* 0x000fe200078ec0ff */
[----:B------:R-:W3:Y:S01]  /*5bd0*/  S2R R25, SR_CTAID.X ;  /* 0x0000000000197919 */ /* 0x000ee20000002500 */
[----:B------:R-:W-:Y:S01]  /*5be0*/  FSEL R0, R0, R109, !P1 ;  /* 0x0000006d00007208 */ /* 0x000fe20004800000 */
[----:B------:R-:W4:Y:S01]  /*5bf0*/  LDCU.64 UR4, c[0x0][0x3e0] ;  /* 0x00007c00ff0477ac */ /* 0x000f220008000a00 */
[----:B------:R-:W-:Y:S01]  /*5c00*/  LOP3.LUT R20, R2, 0x70, R3, 0xf8, !PT ;  /* 0x0000007002147812 */ /* 0x000fe200078ef803 */
[----:B------:R-:W-:Y:S01]  /*5c10*/  @P0 FMUL R109, R109, 0.25 ;  /* 0x3e8000006d6d0820 */ /* 0x000fe20000400000 */
[----:B------:R-:W-:Y:S01]  /*5c20*/  LOP3.LUT R2, R3, 0x30, RZ, 0xc0, !PT ;  /* 0x0000003003027812 */ /* 0x000fe200078ec0ff */
[----:B------:R-:W-:Y:S01]  /*5c30*/  IMAD.SHL.U32 R3, R22, 0x2, RZ ;  /* 0x0000000216037824 */ /* 0x000fe200078e00ff */
[----:B------:R-:W-:Y:S01]  /*5c40*/  SHF.R.S32.HI R23, RZ, 0x2, R117 ;  /* 0x00000002ff177819 */ /* 0x000fe20000011475 */
[----:B------:R-:W-:Y:S01]  /*5c50*/  @!P2 FMUL R109, R109, 16777216 ;  /* 0x4b8000006d6da820 */ /* 0x000fe20000400000 */
[----:B------:R-:W-:Y:S01]  /*5c60*/  LOP3.LUT R21, R2, 0x1c0, R21, 0xf8, !PT ;  /* 0x000001c002157812 */ /* 0x000fe200078ef815 */
[----:B------:R-:W5:Y:S01]  /*5c70*/  LDC.64 R30, c[0x0][0x398] ;  /* 0x0000e600ff1e7b82 */ /* 0x000f620000000a00 */
[----:B------:R-:W-:-:S02]  /*5c80*/  LOP3.LUT R20, R20, R3, RZ, 0x3c, !PT ;  /* 0x0000000314147212 */ /* 0x000fc400078e3cff */
[----:B------:R-:W0:Y:S01]  /*5c90*/  MUFU.RCP R3, R109 ;  /* 0x0000006d00037308 */ /* 0x000e220000001000 */
[----:B------:R-:W-:Y:S02]  /*5ca0*/  SGXT R22, R23, 0x1 ;  /* 0x000000011716781a */ /* 0x000fe40000000200 */
[----:B------:R-:W-:Y:S01]  /*5cb0*/  VIADD R20, R20, UR12 ;  /* 0x0000000c14147c36 */ /* 0x000fe20008000000 */
[----:B------:R-:W-:Y:S01]  /*5cc0*/  ISETP.GE.U32.AND P4, PT, R117, 0x20, PT ;  /* 0x000000207500780c */ /* 0x000fe20003f86070 */
[----:B------:R-:W1:Y:S02]  /*5cd0*/  @!P3 SYNCS.CCTL.IV [UR12+0x3000] ;  /* 0x00300000ff00b9b1 */ /* 0x000e64000800000c */
[----:B-1----:R-:W-:Y:S01]  /*5ce0*/  BAR.SYNC.DEFER_BLOCKING 0x0 ;  /* 0x0000000000007b1d */ /* 0x002fe20000010000 */
[----:B------:R-:W-:Y:S01]  /*5cf0*/  LOP3.LUT R21, R21, 0x440, R22, 0x78, !PT ;  /* 0x0000044015157812 */ /* 0x000fe200078e7816 */
[----:B----4-:R-:W-:-:S04]  /*5d00*/  UIMAD UR4, UR11, UR4, URZ ;  /* 0x000000040b0472a4 */ /* 0x010fc8000f8e02ff */
[----:B0-----:R-:W-:Y:S01]  /*5d10*/  LDTM.16dp32bit_t0_t15.x16 R4, tmem[UR13] ;  /* 0x0000000d000479ee */ /* 0x001fe20008a00000 */
[----:B------:R-:W0:Y:S01]  /*5d20*/  LDTM.16dp32bit_t16_t31.x16 R4, tmem[UR13+0x10] ;  /* 0x0000100d000479ee */ /* 0x000e220008a20000 */
[----:B---3--:R-:W-:-:S05]  /*5d30*/  IMAD.SHL.U32 R25, R25, 0x40, RZ ;  /* 0x0000004019197824 */ /* 0x008fca00078e00ff */
[----:B------:R-:W-:Y:S01]  /*5d40*/  LOP3.LUT R38, R25, 0x3f, R117, 0xf8, !PT ;  /* 0x0000003f19267812 */ /* 0x000fe200078ef875 */
[----:B------:R-:W1:Y:S01]  /*5d50*/  @!P3 SYNCS.CCTL.IV [UR12+0x3008] ;  /* 0x00300800ff00b9b1 */ /* 0x000e62000800000c */
[----:B------:R-:W-:Y:S01]  /*5d60*/  NOP ;  /* 0x0000000000007918 */ /* 0x000fe20000000000 */
[----:B0-----:R-:W-:Y:S01]  /*5d70*/  @P0 FMUL R4, R4, 0.25 ;  /* 0x3e80000004040820 */ /* 0x001fe20000400000 */
[----:B------:R-:W-:Y:S01]  /*5d80*/  @P0 FMUL R5, R5, 0.25 ;  /* 0x3e80000005050820 */ /* 0x000fe20000400000 */
[----:B------:R-:W-:Y:S01]  /*5d90*/  @P0 FMUL R6, R6, 0.25 ;  /* 0x3e80000006060820 */ /* 0x000fe20000400000 */
[----:B------:R-:W-:Y:S01]  /*5da0*/  @P0 FMUL R7, R7, 0.25 ;  /* 0x3e80000007070820 */ /* 0x000fe20000400000 */
[----:B------:R-:W-:Y:S01]  /*5db0*/  @P0 FMUL R8, R8, 0.25 ;  /* 0x3e80000008080820 */ /* 0x000fe20000400000 */
[----:B------:R-:W-:Y:S01]  /*5dc0*/  @P0 FMUL R9, R9, 0.25 ;  /* 0x3e80000009090820 */ /* 0x000fe20000400000 */
[----:B------:R-:W-:Y:S01]  /*5dd0*/  @!P2 FMUL R4, R4, 16777216 ;  /* 0x4b8000000404a820 */ /* 0x000fe20000400000 */
[----:B------:R-:W-:Y:S01]  /*5de0*/  @!P2 FMUL R5, R5, 16777216 ;  /* 0x4b8000000505a820 */ /* 0x000fe20000400000 */
[----:B------:R-:W-:Y:S01]  /*5df0*/  @P0 FMUL R10, R10, 0.25 ;  /* 0x3e8000000a0a0820 */ /* 0x000fe20000400000 */
[----:B------:R-:W-:Y:S01]  /*5e00*/  @P0 FMUL R11, R11, 0.25 ;  /* 0x3e8000000b0b0820 */ /* 0x000fe20000400000 */
[----:B------:R-:W-:Y:S01]  /*5e10*/  @!P2 FMUL R6, R6, 16777216 ;  /* 0x4b8000000606a820 */ /* 0x000fe20000400000 */
[----:B------:R-:W-:Y:S01]  /*5e20*/  @!P2 FMUL R7, R7, 16777216 ;  /* 0x4b8000000707a820 */ /* 0x000fe20000400000 */
[----:B------:R-:W-:Y:S01]  /*5e30*/  @!P2 FMUL R8, R8, 16777216 ;  /* 0x4b8000000808a820 */ /* 0x000fe20000400000 */
[----:B------:R-:W-:Y:S01]  /*5e40*/  @!P2 FMUL R9, R9, 16777216 ;  /* 0x4b8000000909a820 */ /* 0x000fe20000400000 */
[C---:B------:R-:W-:Y:S01]  /*5e50*/  FMUL R4, R3.reuse, R4 ;  /* 0x0000000403047220 */ /* 0x040fe20000400000 */
[----:B------:R-:W-:Y:S01]  /*5e60*/  FMUL R5, R3, R5 ;  /* 0x0000000503057220 */ /* 0x000fe20000400000 */
[----:B------:R-:W-:Y:S01]  /*5e70*/  @!P2 FMUL R10, R10, 16777216 ;  /* 0x4b8000000a0aa820 */ /* 0x000fe20000400000 */
[----:B------:R-:W-:Y:S01]  /*5e80*/  @!P2 FMUL R11, R11, 16777216 ;  /* 0x4b8000000b0ba820 */ /* 0x000fe20000400000 */
[C---:B------:R-:W-:Y:S01]  /*5e90*/  FMUL R6, R3.reuse, R6 ;  /* 0x0000000603067220 */ /* 0x040fe20000400000 */
[----:B------:R-:W-:Y:S01]  /*5ea0*/  FMUL R7, R3, R7 ;  /* 0x0000000703077220 */ /* 0x000fe20000400000 */
[----:B------:R-:W-:Y:S01]  /*5eb0*/  @P0 FMUL R12, R12, 0.25 ;  /* 0x3e8000000c0c0820 */ /* 0x000fe20000400000 */
[----:B------:R-:W-:Y:S01]  /*5ec0*/  @P0 FMUL R13, R13, 0.25 ;  /* 0x3e8000000d0d0820 */ /* 0x000fe20000400000 */
[C---:B------:R-:W-:Y:S01]  /*5ed0*/  FMUL R8, R3.reuse, R8 ;  /* 0x0000000803087220 */ /* 0x040fe20000400000 */
[----:B------:R-:W-:Y:S01]  /*5ee0*/  FMUL R9, R3, R9 ;  /* 0x0000000903097220 */ /* 0x000fe20000400000 */
[----:B------:R-:W-:Y:S01]  /*5ef0*/  @P0 FMUL R14, R14, 0.25 ;  /* 0x3e8000000e0e0820 */ /* 0x000fe20000400000 */
[----:B------:R-:W-:Y:S01]  /*5f00*/  @P0 FMUL R15, R15, 0.25 ;  /* 0x3e8000000f0f0820 */ /* 0x000fe20000400000 */
[----:B------:R-:W-:Y:S01]  /*5f10*/  @P0 FMUL R16, R16, 0.25 ;  /* 0x3e80000010100820 */ /* 0x000fe20000400000 */
[----:B------:R-:W-:Y:S01]  /*5f20*/  @P0 FMUL R17, R17, 0.25 ;  /* 0x3e80000011110820 */ /* 0x000fe20000400000 */
[----:B------:R-:W-:Y:S01]  /*5f30*/  @P0 FMUL R18, R18, 0.25 ;  /* 0x3e80000012120820 */ /* 0x000fe20000400000 */
[----:B------:R-:W-:Y:S01]  /*5f40*/  @P0 FMUL R19, R19, 0.25 ;  /* 0x3e80000013130820 */ /* 0x000fe20000400000 */
[C---:B------:R-:W-:Y:S01]  /*5f50*/  FMUL R10, R3.reuse, R10 ;  /* 0x0000000a030a7220 */ /* 0x040fe20000400000 */
[----:B------:R-:W-:Y:S01]  /*5f60*/  FMUL R11, R3, R11 ;  /* 0x0000000b030b7220 */ /* 0x000fe20000400000 */
[----:B------:R-:W-:Y:S01]  /*5f70*/  F2FP.SATFINITE.E4M3.F32.PACK_AB_MERGE_C R4, R5, R4, RZ ;  /* 0x000000040504723e */ /* 0x000fe200048070ff */
[----:B------:R-:W-:Y:S01]  /*5f80*/  @!P2 FMUL R12, R12, 16777216 ;  /* 0x4b8000000c0ca820 */ /* 0x000fe20000400000 */
[----:B------:R-:W-:Y:S01]  /*5f90*/  @!P2 FMUL R13, R13, 16777216 ;  /* 0x4b8000000d0da820 */ /* 0x000fe20000400000 */
[----:B------:R-:W-:Y:S01]  /*5fa0*/  F2FP.SATFINITE.E4M3.F32.PACK_AB_MERGE_C R6, R7, R6, RZ ;  /* 0x000000060706723e */ /* 0x000fe200048070ff */
[----:B------:R-:W-:Y:S01]  /*5fb0*/  @!P2 FMUL R14, R14, 16777216 ;  /* 0x4b8000000e0ea820 */ /* 0x000fe20000400000 */
[----:B------:R-:W-:Y:S01]  /*5fc0*/  @!P2 FMUL R15, R15, 16777216 ;  /* 0x4b8000000f0fa820 */ /* 0x000fe20000400000 */
[----:B------:R-:W-:Y:S01]  /*5fd0*/  F2FP.SATFINITE.E4M3.F32.PACK_AB_MERGE_C R8, R9, R8, RZ ;  /* 0x000000080908723e */ /* 0x000fe200048070ff */
[----:B------:R-:W-:Y:S01]  /*5fe0*/  @!P2 FMUL R16, R16, 16777216 ;  /* 0x4b8000001010a820 */ /* 0x000fe20000400000 */
[----:B------:R-:W-:Y:S01]  /*5ff0*/  @!P2 FMUL R17, R17, 16777216 ;  /* 0x4b8000001111a820 */ /* 0x000fe20000400000 */
[----:B------:R-:W-:Y:S01]  /*6000*/  @!P2 FMUL R18, R18, 16777216 ;  /* 0x4b8000001212a820 */ /* 0x000fe20000400000 */
[----:B------:R-:W-:Y:S01]  /*6010*/  @!P2 FMUL R19, R19, 16777216 ;  /* 0x4b8000001313a820 */ /* 0x000fe20000400000 */
[----:B------:R-:W-:Y:S01]  /*6020*/  LOP3.LUT R5, R4, 0xffff, RZ, 0xc0, !PT ;  /* 0x0000ffff04057812 */ /* 0x000fe200078ec0ff */
[C---:B------:R-:W-:Y:S01]  /*6030*/  FMUL R12, R3.reuse, R12 ;  /* 0x0000000c030c7220 */ /* 0x040fe20000400000 */
[----:B------:R-:W-:Y:S01]  /*6040*/  FMUL R13, R3, R13 ;  /* 0x0000000d030d7220 */ /* 0x000fe20000400000 */
[----:B------:R-:W-:Y:S01]  /*6050*/  F2FP.SATFINITE.E4M3.F32.PACK_AB_MERGE_C R11, R11, R10, RZ ;  /* 0x0000000a0b0b723e */ /* 0x000fe200048070ff */
[C---:B------:R-:W-:Y:S01]  /*6060*/  FMUL R14, R3.reuse, R14 ;  /* 0x0000000e030e7220 */ /* 0x040fe20000400000 */
[----:B------:R-:W-:Y:S01]  /*6070*/  LOP3.LUT R6, R6, 0xffff, RZ, 0xc0, !PT ;  /* 0x0000ffff06067812 */ /* 0x000fe200078ec0ff */
[C---:B------:R-:W-:Y:S01]  /*6080*/  FMUL R15, R3.reuse, R15 ;  /* 0x0000000f030f7220 */ /* 0x040fe20000400000 */
[----:B------:R-:W-:Y:S01]  /*6090*/  LOP3.LUT R10, R8, 0xffff, RZ, 0xc0, !PT ;  /* 0x0000ffff080a7812 */ /* 0x000fe200078ec0ff */
[C---:B------:R-:W-:Y:S01]  /*60a0*/  FMUL R16, R3.reuse, R16 ;  /* 0x0000001003107220 */ /* 0x040fe20000400000 */
[C---:B------:R-:W-:Y:S01]  /*60b0*/  FMUL R17, R3.reuse, R17 ;  /* 0x0000001103117220 */ /* 0x040fe20000400000 */
[C---:B------:R-:W-:Y:S01]  /*60c0*/  FMUL R18, R3.reuse, R18 ;  /* 0x0000001203127220 */ /* 0x040fe20000400000 */
[----:B------:R-:W-:Y:S01]  /*60d0*/  FMUL R19, R3, R19 ;  /* 0x0000001303137220 */ /* 0x000fe20000400000 */
[----:B------:R-:W-:-:S02]  /*60e0*/  SHF.R.U32.HI R3, RZ, 0x8, R5 ;  /* 0x00000008ff037819 */ /* 0x000fc40000011605 */
[--C-:B------:R-:W-:Y:S02]  /*60f0*/  SHF.R.U32.HI R4, RZ, 0x8, R6.reuse ;  /* 0x00000008ff047819 */ /* 0x100fe40000011606 */
[----:B------:R-:W-:Y:S02]  /*6100*/  PRMT R5, R5, 0x3340, R6 ;  /* 0x0000334005057816 */ /* 0x000fe40000000006 */
[----:B------:R-:W-:Y:S02]  /*6110*/  F2FP.SATFINITE.E4M3.F32.PACK_AB_MERGE_C R12, R13, R12, RZ ;  /* 0x0000000c0d0c723e */ /* 0x000fe400048070ff */
[----:B------:R-:W-:Y:S02]  /*6120*/  PRMT R6, R10, 0x3340, R1 ;  /* 0x000033400a067816 */ /* 0x000fe40000000001 */
[----:B------:R-:W-:Y:S02]  /*6130*/  F2FP.SATFINITE.E4M3.F32.PACK_AB_MERGE_C R14, R15, R14, RZ ;  /* 0x0000000e0f0e723e */ /* 0x000fe400048070ff */
[----:B------:R-:W-:Y:S01]  /*6140*/  F2FP.SATFINITE.E4M3.F32.PACK_AB_MERGE_C R16, R17, R16, RZ ;  /* 0x000000101110723e */ /* 0x000fe200048070ff */
[----:B------:R-:W-:Y:S01]  /*6150*/  IMAD.MOV.U32 R17, RZ, RZ, 0x3dc6b27f ;  /* 0x3dc6b27fff117424 */ /* 0x000fe200078e00ff */
[----:B------:R-:W-:Y:S01]  /*6160*/  LOP3.LUT R7, R3, 0xffff, RZ, 0xc0, !PT ;  /* 0x0000ffff03077812 */ /* 0x000fe200078ec0ff */
[----:B------:R-:W-:Y:S01]  /*6170*/  VIADD R3, R0, 0xc0cafb0d ;  /* 0xc0cafb0d00037836 */ /* 0x000fe20000000000 */
[----:B------:R-:W-:-:S02]  /*6180*/  LOP3.LUT R4, R4, 0xffff, RZ, 0xc0, !PT ;  /* 0x0000ffff04047812 */ /* 0x000fc400078ec0ff */
[----:B------:R-:W-:Y:S02]  /*6190*/  PRMT R8, R5, 0x5410, R6 ;  /* 0x0000541005087816 */ /* 0x000fe40000000006 */
[----:B------:R-:W-:Y:S02]  /*61a0*/  LOP3.LUT R12, R12, 0xffff, RZ, 0xc0, !PT ;  /* 0x0000ffff0c0c7812 */ /* 0x000fe400078ec0ff */
[----:B------:R-:W-:Y:S02]  /*61b0*/  LOP3.LUT R5, R14, 0xffff, RZ, 0xc0, !PT ;  /* 0x0000ffff0e057812 */ /* 0x000fe400078ec0ff */
[----:B------:R-:W-:Y:S02]  /*61c0*/  LOP3.LUT R16, R16, 0xffff, RZ, 0xc0, !PT ;  /* 0x0000ffff10107812 */ /* 0x000fe400078ec0ff */
[----:B------:R-:W-:Y:S02]  /*61d0*/  PRMT R7, R7, 0x3340, R4 ;  /* 0x0000334007077816 */ /* 0x000fe40000000004 */
[----:B------:R-:W-:-:S02]  /*61e0*/  SHF.R.U32.HI R4, RZ, 0x8, R12 ;  /* 0x00000008ff047819 */ /* 0x000fc4000001160c */
[----:B------:R-:W-:Y:S02]  /*61f0*/  LOP3.LUT R9, R3, 0xff800000, RZ, 0xc0, !PT ;  /* 0xff80000003097812 */ /* 0x000fe400078ec0ff */
[--C-:B------:R-:W-:Y:S02]  /*6200*/  PRMT R12, R12, 0x3340, R5.reuse ;  /* 0x000033400c0c7816 */ /* 0x100fe40000000005 */
[----:B------:R-:W-:Y:S02]  /*6210*/  SHF.R.U32.HI R3, RZ, 0x8, R10 ;  /* 0x00000008ff037819 */ /* 0x000fe4000001160a */
[----:B------:R-:W-:Y:S02]  /*6220*/  SHF.R.U32.HI R5, RZ, 0x8, R5 ;  /* 0x00000008ff057819 */ /* 0x000fe40000011605 */
[----:B------:R-:W-:Y:S02]  /*6230*/  SHF.R.U32.HI R6, RZ, 0x8, R16 ;  /* 0x00000008ff067819 */ /* 0x000fe40000011610 */
[----:B------:R-:W-:Y:S01]  /*6240*/  LOP3.LUT R10, R3, 0xffff, RZ, 0xc0, !PT ;  /* 0x0000ffff030a7812 */ /* 0x000fe200078ec0ff */
[----:B------:R-:W-:Y:S01]  /*6250*/  IMAD.IADD R3, R0, 0x1, -R9 ;  /* 0x0000000100037824 */ /* 0x000fe200078e0a09 */
[----:B------:R-:W-:-:S02]  /*6260*/  LOP3.LUT R14, R4, 0xffff, RZ, 0xc0, !PT ;  /* 0x0000ffff040e7812 */ /* 0x000fc400078ec0ff */
[----:B------:R-:W-:Y:S02]  /*6270*/  LOP3.LUT R5, R5, 0xffff, RZ, 0xc0, !PT ;  /* 0x0000ffff05057812 */ /* 0x000fe400078ec0ff */
[----:B------:R-:W-:Y:S02]  /*6280*/  LOP3.LUT R6, R6, 0xffff, RZ, 0xc0, !PT ;  /* 0x0000ffff06067812 */ /* 0x000fe400078ec0ff */
[----:B------:R-:W-:Y:S02]  /*6290*/  F2FP.SATFINITE.E4M3.F32.PACK_AB_MERGE_C R18, R19, R18, RZ ;  /* 0x000000121312723e */ /* 0x000fe400048070ff */
[--C-:B------:R-:W-:Y:S02]  /*62a0*/  PRMT R13, R16, 0x3340, R1.reuse ;  /* 0x00003340100d7816 */ /* 0x100fe40000000001 */
[----:B------:R-:W-:Y:S01]  /*62b0*/  PRMT R4, R10, 0x3340, R1 ;  /* 0x000033400a047816 */ /* 0x000fe20000000001 */
[----:B------:R-:W-:Y:S01]  /*62c0*/  FADD R10, R3, -1 ;  /* 0xbf800000030a7421 */ /* 0x000fe20000000000 */
[----:B------:R-:W-:-:S02]  /*62d0*/  PRMT R14, R14, 0x3340, R5 ;  /* 0x000033400e0e7816 */ /* 0x000fc40000000005 */
[----:B------:R-:W-:Y:S01]  /*62e0*/  PRMT R15, R6, 0x3340, R1 ;  /* 0x00003340060f7816 */ /* 0x000fe20000000001 */
[----:B------:R-:W-:Y:S01]  /*62f0*/  IMAD.SHL.U32 R6, R117, 0x40, RZ ;  /* 0x0000004075067824 */ /* 0x000fe200078e00ff */
[----:B------:R-:W-:Y:S01]  /*6300*/  PRMT R5, R12, 0x5410, R13 ;  /* 0x000054100c057816 */ /* 0x000fe2000000000d */
[----:B------:R-:W-:Y:S01]  /*6310*/  FFMA.FTZ R3, R10, R17, -0.16845393180847167969 ;  /* 0xbe2c7f300a037423 */ /* 0x000fe20000010011 */
[----:B------:R-:W-:Y:S02]  /*6320*/  PRMT R4, R7, 0x5410, R4 ;  /* 0x0000541007047816 */ /* 0x000fe40000000004 */
[----:B------:R-:W-:Y:S01]  /*6330*/  PRMT R15, R14, 0x5410, R15 ;  /* 0x000054100e0f7816 */ /* 0x000fe2000000000f */
[----:B------:R-:W-:Y:S01]  /*6340*/  FFMA.FTZ R3, R10, R3, 0.1716887056827545166 ;  /* 0x3e2fcf2a0a037423 */ /* 0x000fe20000010003 */
[----:B------:R-:W-:Y:S02]  /*6350*/  LOP3.LUT R11, R11, 0xffff, RZ, 0xc0, !PT ;  /* 0x0000ffff0b0b7812 */ /* 0x000fe400078ec0ff */
[----:B------:R-:W-:Y:S01]  /*6360*/  LOP3.LUT R18, R18, 0xffff, RZ, 0xc0, !PT ;  /* 0x0000ffff12127812 */ /* 0x000fe200078ec0ff */
[----:B------:R-:W-:Y:S01]  /*6370*/  FFMA.FTZ R3, R10, R3, -0.17900948226451873779 ;  /* 0xbe374e430a037423 */ /* 0x000fe20000010003 */
[----:B------:R-:W-:-:S02]  /*6380*/  PRMT R12, R8, 0x4210, R11 ;  /* 0x00004210080c7816 */ /* 0x000fc4000000000b */
[----:B------:R-:W-:Y:S01]  /*6390*/  PRMT R13, R4, 0x5210, R11 ;  /* 0x00005210040d7816 */ /* 0x000fe2000000000b */
[C---:B------:R-:W-:Y:S01]  /*63a0*/  FFMA.FTZ R3, R10.reuse, R3, 0.20512372255325317383 ;  /* 0x3e520bf40a037423 */ /* 0x040fe20000010003 */
[--C-:B------:R-:W-:Y:S02]  /*63b0*/  PRMT R14, R5, 0x4210, R18.reuse ;  /* 0x00004210050e7816 */ /* 0x100fe40000000012 */
[----:B------:R-:W-:Y:S01]  /*63c0*/  PRMT R15, R15, 0x5210, R18 ;  /* 0x000052100f0f7816 */ /* 0x000fe20000000012 */
[----:B------:R-:W-:Y:S01]  /*63d0*/  FFMA.FTZ R3, R10, R3, -0.24046532809734344482 ;  /* 0xbe763c8b0a037423 */ /* 0x000fe20000010003 */
[----:B------:R-:W-:Y:S02]  /*63e0*/  LOP3.LUT R6, R6, 0x200, RZ, 0xc0, !PT ;  /* 0x0000020006067812 */ /* 0x000fe400078ec0ff */
[--C-:B------:R-:W-:Y:S01]  /*63f0*/  SHF.R.U32.HI R8, RZ, 0x2, R117.reuse ;  /* 0x00000002ff087819 */ /* 0x100fe20000011675 */
[----:B-1----:R0:W-:Y:S01]  /*6400*/  STSM.16.M88.4 [R20], R12 ;  /* 0x0000000c14007844 */ /* 0x0021e20000000200 */
[----:B------:R-:W-:Y:S01]  /*6410*/  IADD3 R6, PT, PT, R21, UR12, R6 ;  /* 0x0000000c15067c10 */ /* 0x000fe2000fffe006 */
[----:B------:R-:W-:Y:S01]  /*6420*/  FFMA.FTZ R3, R10, R3, 0.28857114911079406738 ;  /* 0x3e93bf990a037423 */ /* 0x000fe20000010003 */
[----:B------:R-:W-:Y:S01]  /*6430*/  LOP3.LUT R8, R8, 0x18, RZ, 0xc0, !PT ;  /* 0x0000001808087812 */ /* 0x000fe200078ec0ff */
[----:B------:R-:W-:Y:S01]  /*6440*/  BAR.SYNC.DEFER_BLOCKING 0x0 ;  /* 0x0000000000007b1d */ /* 0x000fe20000010000 */
[----:B------:R-:W-:Y:S01]  /*6450*/  ISETP.GE.U32.AND P0, PT, R0, 0x7f800000, PT ;  /* 0x7f8000000000780c */ /* 0x000fe20003f06070 */
[----:B------:R-:W-:Y:S01]  /*6460*/  FFMA.FTZ R3, R10, R3, -0.36067417263984680176 ;  /* 0xbeb8aa490a037423 */ /* 0x000fe20000010003 */
[----:B------:R-:W-:-:S02]  /*6470*/  LOP3.LUT R34, R8, 0x1f, R117, 0xf8, !PT ;  /* 0x0000001f08227812 */ /* 0x000fc400078ef875 */
[----:B------:R-:W-:Y:S01]  /*6480*/  I2FP.F32.S32 R8, R9 ;  /* 0x0000000900087245 */ /* 0x000fe20000201400 */
[----:B------:R-:W-:Y:S02]  /*6490*/  FFMA.FTZ R3, R10, R3, 0.48089820146560668945 ;  /* 0x3ef6384a0a037423 */ /* 0x000fe40000010003 */
[----:B------:R-:W-:Y:S02]  /*64a0*/  IMAD.SHL.U32 R9, R34, 0x8, RZ ;  /* 0x0000000822097824 */ /* 0x000fe400078e00ff */
[----:B------:R-:W-:Y:S01]  /*64b0*/  FFMA.FTZ R3, R10, R3, -0.72134751081466674805 ;  /* 0xbf38aa3b0a037423 */ /* 0x000fe20000010003 */
[----:B------:R-:W-:Y:S01]  /*64c0*/  IMAD.SHL.U32 R34, R34, 0x10, RZ ;  /* 0x0000001022227824 */ /* 0x000fe200078e00ff */
[----:B0-----:R-:W-:Y:S02]  /*64d0*/  SHF.R.U32.HI R13, RZ, 0x6, R117 ;  /* 0x00000006ff0d7819 */ /* 0x001fe40000011675 */
[----:B------:R-:W-:Y:S01]  /*64e0*/  FMUL R11, R10, R3 ;  /* 0x000000030a0b7220 */ /* 0x000fe20000400000 */
[----:B------:R-:W-:-:S02]  /*64f0*/  FSEL R3, RZ, -23, P1 ;  /* 0xc1b80000ff037808 */ /* 0x000fc40000800000 */
[----:B------:R-:W-:Y:S01]  /*6500*/  SGXT.U32 R13, R13, 0x1 ;  /* 0x000000010d0d781a */ /* 0x000fe20000000000 */
[----:B------:R-:W-:Y:S01]  /*6510*/  FMUL R11, R10, R11 ;  /* 0x0000000b0a0b7220 */ /* 0x000fe20000400000 */
[----:B------:R-:W-:Y:S01]  /*6520*/  LOP3.LUT R9, R9, 0xc0, RZ, 0xc0, !PT ;  /* 0x000000c009097812 */ /* 0x000fe200078ec0ff */
[----:B------:R-:W-:Y:S01]  /*6530*/  FFMA.FTZ R3, R8, 1.1920928955078125e-07, R3 ;  /* 0x3400000008037823 */ /* 0x000fe20000010003 */
[----:B------:R-:W-:Y:S01]  /*6540*/  FSETP.NEU.AND P1, PT, R0, RZ, PT ;  /* 0x000000ff0000720b */ /* 0x000fe20003f2d000 */
[----:B--2---:R-:W-:Y:S01]  /*6550*/  IMAD R8, R13, R24, RZ ;  /* 0x000000180d087224 */ /* 0x004fe200078e02ff */
[----:B------:R-:W-:Y:S01]  /*6560*/  IADD3 R67, PT, PT, R9, UR12, R2 ;  /* 0x0000000c09437c10 */ /* 0x000fe2000fffe002 */
[----:B------:R-:W0:Y:S01]  /*6570*/  LDSM.16.M88.4 R4, [R6] ;  /* 0x000000000604783b */ /* 0x000e220000000200 */
[----:B------:R-:W-:Y:S01]  /*6580*/  FFMA.FTZ R10, R10, 1.4426950216293334961, R11 ;  /* 0x3fb8aa3b0a0a7823 */ /* 0x000fe2000001000b */
[----:B------:R-:W-:Y:S01]  /*6590*/  IMAD R9, R24, 0x2, R8 ;  /* 0x0000000218097824 */ /* 0x000fe200078e0208 */
[----:B------:R-:W-:Y:S01]  /*65a0*/  LEA.HI R13, R117, 0x1e, RZ, 0x1a ;  /* 0x0000001e750d7811 */ /* 0x000fe200078fd0ff */
[----:B------:R-:W-:-:S02]  /*65b0*/  @P0 IMAD.MOV.U32 R11, RZ, RZ, 0x7f800000 ;  /* 0x7f800000ff0b0424 */ /* 0x000fc400078e00ff */
[----:B------:R-:W-:Y:S01]  /*65c0*/  FADD R3, R3, R10 ;  /* 0x0000000a03037221 */ /* 0x000fe20000000000 */
[----:B------:R-:W-:Y:S01]  /*65d0*/  LOP3.LUT R34, R34, 0xf0, RZ, 0xc0, !PT ;  /* 0x000000f022227812 */ /* 0x000fe200078ec0ff */
[----:B------:R-:W-:-:S05]  /*65e0*/  @P0 FFMA.FTZ R3, R0, R11, +INF ;  /* 0x7f80000000030423 */ /* 0x000fca000001000b */
[----:B------:R-:W-:-:S05]  /*65f0*/  FSEL R3, R3, -INF , P1 ;  /* 0xff80000003037808 */ /* 0x000fca0000800000 */
[----:B------:R-:W-:Y:S01]  /*6600*/  FFMA R0, R3, 0.69314718246459960938, R28 ;  /* 0x3f31721803007823 */ /* 0x000fe2000000001c */
[----:B------:R-:W-:Y:S01]  /*6610*/  IMAD R3, R38, UR5, RZ ;  /* 0x0000000526037c24 */ /* 0x000fe2000f8e02ff */
[----:B------:R-:W-:-:S04]  /*6620*/  USHF.R.S32.HI UR5, URZ, 0x1f, UR4 ;  /* 0x0000001fff057899 */ /* 0x000fc80008011404 */
[----:B-----5:R-:W-:Y:S01]  /*6630*/  IADD3 R30, P0, P1, R3, UR4, R30 ;  /* 0x00000004031e7c10 */ /* 0x020fe2000f91e01e */
[----:B------:R-:W1:Y:S01]  /*6640*/  LDCU UR4, c[0x0][0x3ec] ;  /* 0x00007d80ff0477ac */ /* 0x000e620008000800 */
[----:B------:R-:W-:-:S04]  /*6650*/  SHF.R.S32.HI R2, RZ, 0x1f, R3 ;  /* 0x0000001fff027819 */ /* 0x000fc80000011403 */
[----:B------:R-:W-:Y:S02]  /*6660*/  IADD3.X R36, PT, PT, R2, UR5, R31, P0, P1 ;  /* 0x0000000502247c10 */ /* 0x000fe400087e241f */
[----:B------:R-:W-:-:S04]  /*6670*/  IADD3 R2, P0, PT, R8, R30, RZ ;  /* 0x0000001e08027210 */ /* 0x000fc80007f1e0ff */
[----:B------:R-:W-:Y:S02]  /*6680*/  LEA.HI.X.SX32 R3, R8, R36, 0x1, P0 ;  /* 0x0000002408037211 */ /* 0x000fe400000f0eff */
[C---:B0-----:R-:W-:Y:S02]  /*6690*/  PRMT R59, R7.reuse, 0x7770, RZ ;  /* 0x00007770073b7816 */ /* 0x041fe400000000ff */
[C---:B------:R-:W-:Y:S01]  /*66a0*/  PRMT R61, R7.reuse, 0x7771, RZ ;  /* 0x00007771073d7816 */ /* 0x040fe200000000ff */
[----:B-1----:R-:W-:Y:S01]  /*66b0*/  UIMAD UR4, UR11, UR4, URZ ;  /* 0x000000040b0472a4 */ /* 0x002fe2000f8e02ff */
[C---:B------:R-:W-:Y:S02]  /*66c0*/  PRMT R63, R7.reuse, 0x7772, RZ ;  /* 0x00007772073f7816 */ /* 0x040fe400000000ff */
[----:B------:R-:W-:Y:S01]  /*66d0*/  PRMT R65, R7, 0x7773, RZ ;  /* 0x0000777307417816 */ /* 0x000fe200000000ff */
[C---:B------:R-:W-:Y:S01]  /*66e0*/  IMAD R7, R24.reuse, 0x2, R9 ;  /* 0x0000000218077824 */ /* 0x040fe200078e0209 */
[C---:B------:R-:W-:Y:S01]  /*66f0*/  PRMT R43, R5.reuse, 0x7770, RZ ;  /* 0x00007770052b7816 */ /* 0x040fe200000000ff */
[----:B------:R-:W-:Y:S01]  /*6700*/  USHF.L.U32 UR6, UR4, 0x2, URZ ;  /* 0x0000000204067899 */ /* 0x000fe200080006ff */
[C---:B------:R-:W-:Y:S01]  /*6710*/  PRMT R45, R5.reuse, 0x7771, RZ ;  /* 0x00007771052d7816 */ /* 0x040fe200000000ff */
[C---:B------:R-:W-:Y:S01]  /*6720*/  IMAD R10, R24.reuse, 0x2, R7 ;  /* 0x00000002180a7824 */ /* 0x040fe200078e0207 */
[C---:B------:R-:W-:Y:S01]  /*6730*/  PRMT R47, R5.reuse, 0x7772, RZ ;  /* 0x00007772052f7816 */ /* 0x040fe200000000ff */
[----:B------:R-:W-:Y:S01]  /*6740*/  UIMAD.WIDE UR4, UR4, 0x4, URZ ;  /* 0x00000004040478a5 */ /* 0x000fe2000f8e02ff */
[----:B------:R-:W-:Y:S01]  /*6750*/  PRMT R49, R5, 0x7773, RZ ;  /* 0x0000777305317816 */ /* 0x000fe200000000ff */
[----:B------:R-:W-:Y:S01]  /*6760*/  IMAD R11, R24, 0x2, R10 ;  /* 0x00000002180b7824 */ /* 0x000fe200078e020a */
[----:B------:R-:W-:-:S02]  /*6770*/  LEA.HI R5, R117, 0xe, RZ, 0x1a ;  /* 0x0000000e75057811 */ /* 0x000fc400078fd0ff */
[C---:B------:R-:W-:Y:S02]  /*6780*/  PRMT R35, R4.reuse, 0x7770, RZ ;  /* 0x0000777004237816 */ /* 0x040fe400000000ff */
[C---:B------:R-:W-:Y:S02]  /*6790*/  PRMT R37, R4.reuse, 0x7771, RZ ;  /* 0x0000777104257816 */ /* 0x040fe400000000ff */
[C---:B------:R-:W-:Y:S01]  /*67a0*/  PRMT R39, R4.reuse, 0x7772, RZ ;  /* 0x0000777204277816 */ /* 0x040fe200000000ff */
[----:B------:R0:W-:Y:S01]  /*67b0*/  STG.E.U8 desc[UR24][R2.64], R35 ;  /* 0x0000002302007986 */ /* 0x0001e2000c101118 */
[----:B------:R-:W-:Y:S01]  /*67c0*/  PRMT R41, R4, 0x7773, RZ ;  /* 0x0000777304297816 */ /* 0x000fe200000000ff */
[-C--:B------:R-:W-:Y:S01]  /*67d0*/  IMAD R4, R5, R24.reuse, RZ ;  /* 0x0000001805047224 */ /* 0x080fe200078e02ff */
[C---:B------:R-:W-:Y:S01]  /*67e0*/  PRMT R51, R6.reuse, 0x7770, RZ ;  /* 0x0000777006337816 */ /* 0x040fe200000000ff */
[----:B------:R-:W-:Y:S01]  /*67f0*/  IMAD R5, R13, R24, RZ ;  /* 0x000000180d057224 */ /* 0x000fe200078e02ff */
[----:B------:R-:W-:Y:S01]  /*6800*/  PRMT R53, R6, 0x7771, RZ ;  /* 0x0000777106357816 */ /* 0x000fe200000000ff */
[----:B------:R-:W-:Y:S01]  /*6810*/  IMAD R13, R24, 0x2, R11 ;  /* 0x00000002180d7824 */ /* 0x000fe200078e020b */
[----:B------:R-:W-:-:S02]  /*6820*/  IADD3 R16, P1, PT, R4, R30, RZ ;  /* 0x0000001e04107210 */ /* 0x000fc40007f3e0ff */
[C---:B------:R-:W-:Y:S01]  /*6830*/  IADD3 R32, P2, PT, R5.reuse, R30, RZ ;  /* 0x0000001e05207210 */ /* 0x040fe20007f5e0ff */
[----:B------:R-:W-:Y:S01]  /*6840*/  IMAD R15, R24, 0x2, R13 ;  /* 0x00000002180f7824 */ /* 0x000fe200078e020d */
[-C--:B------:R-:W-:Y:S01]  /*6850*/  LEA.HI.X.SX32 R17, R4, R36.reuse, 0x1, P1 ;  /* 0x0000002404117211 */ /* 0x080fe200008f0eff */
[----:B0-----:R-:W-:Y:S01]  /*6860*/  IMAD.SHL.U32 R3, R38, 0x4, RZ ;  /* 0x0000000426037824 */ /* 0x001fe200078e00ff */
[----:B------:R-:W-:Y:S01]  /*6870*/  LEA.HI.X.SX32 R33, R5, R36, 0x1, P2 ;  /* 0x0000002405217211 */ /* 0x000fe200010f0eff */
[----:B------:R-:W-:Y:S01]  /*6880*/  IMAD R19, R24, 0x4, R15 ;  /* 0x0000000418137824 */ /* 0x000fe200078e020f */
[----:B------:R-:W-:Y:S02]  /*6890*/  IADD3 R4, P0, PT, R9, R30, RZ ;  /* 0x0000001e09047210 */ /* 0x000fe40007f1e0ff */
[----:B------:R-:W-:Y:S01]  /*68a0*/  PRMT R55, R6, 0x7772, RZ ;  /* 0x0000777206377816 */ /* 0x000fe200000000ff */
[----:B------:R-:W-:Y:S01]  /*68b0*/  IMAD R21, R24, 0x2, R19 ;  /* 0x0000000218157824 */ /* 0x000fe200078e0213 */
[----:B------:R-:W-:-:S02]  /*68c0*/  PRMT R57, R6, 0x7773, RZ ;  /* 0x0000777306397816 */ /* 0x000fc400000000ff */
[-C--:B------:R-:W-:Y:S01]  /*68d0*/  IADD3 R8, P2, PT, R10, R30.reuse, RZ ;  /* 0x0000001e0a087210 */ /* 0x080fe20007f5e0ff */
[C---:B------:R-:W-:Y:S01]  /*68e0*/  IMAD R23, R24.reuse, 0x2, R21 ;  /* 0x0000000218177824 */ /* 0x040fe200078e0215 */
[----:B------:R-:W-:Y:S02]  /*68f0*/  IADD3 R6, P1, PT, R7, R30, RZ ;  /* 0x0000001e07067210 */ /* 0x000fe40007f3e0ff */
[-C--:B------:R-:W-:Y:S01]  /*6900*/  LEA.HI.X.SX32 R5, R9, R36.reuse, 0x1, P0 ;  /* 0x0000002409057211 */ /* 0x080fe200000f0eff */
[----:B------:R-:W-:Y:S01]  /*6910*/  IMAD R25, R24, 0x2, R23 ;  /* 0x0000000218197824 */ /* 0x000fe200078e0217 */
[-C--:B------:R-:W-:Y:S02]  /*6920*/  LEA.HI.X.SX32 R9, R10, R36.reuse, 0x1, P2 ;  /* 0x000000240a097211 */ /* 0x080fe400010f0eff */
[----:B------:R-:W-:Y:S01]  /*6930*/  LEA.HI.X.SX32 R7, R7, R36, 0x1, P1 ;  /* 0x0000002407077211 */ /* 0x000fe200008f0eff */
[C---:B------:R-:W-:Y:S01]  /*6940*/  IMAD R27, R24.reuse, 0x2, R25 ;  /* 0x00000002181b7824 */ /* 0x040fe200078e0219 */
[-C--:B------:R-:W-:Y:S01]  /*6950*/  IADD3 R10, P0, PT, R11, R30.reuse, RZ ;  /* 0x0000001e0b0a7210 */ /* 0x080fe20007f1e0ff */
[----:B------:R-:W-:Y:S01]  /*6960*/  STG.E.U8 desc[UR24][R4.64], R37 ;  /* 0x0000002504007986 */ /* 0x000fe2000c101118 */
[-C--:B------:R-:W-:Y:S01]  /*6970*/  IADD3 R12, P1, PT, R13, R30.reuse, RZ ;  /* 0x0000001e0d0c7210 */ /* 0x080fe20007f3e0ff */
[C---:B------:R-:W-:Y:S01]  /*6980*/  IMAD R29, R24.reuse, 0x2, R27 ;  /* 0x00000002181d7824 */ /* 0x040fe200078e021b */
[----:B------:R-:W-:Y:S01]  /*6990*/  IADD3 R14, P2, PT, R15, R30, RZ ;  /* 0x0000001e0f0e7210 */ /* 0x000fe20007f5e0ff */
[----:B------:R0:W-:Y:S01]  /*69a0*/  STG.E.U8 desc[UR24][R6.64], R39 ;  /* 0x0000002706007986 */ /* 0x0001e2000c101118 */
[-C--:B------:R-:W-:Y:S01]  /*69b0*/  LEA.HI.X.SX32 R11, R11, R36.reuse, 0x1, P0 ;  /* 0x000000240b0b7211 */ /* 0x080fe200000f0eff */
[----:B------:R-:W-:Y:S01]  /*69c0*/  IMAD R31, R24, 0x2, R29 ;  /* 0x00000002181f7824 */ /* 0x000fe200078e021d */
[----:B------:R-:W-:Y:S01]  /*69d0*/  LEA.HI.X.SX32 R13, R13, R36, 0x1, P1 ;  /* 0x000000240d0d7211 */ /* 0x000fe200008f0eff */
[----:B------:R-:W-:Y:S01]  /*69e0*/  STG.E.U8 desc[UR24][R8.64], R41 ;  /* 0x0000002908007986 */ /* 0x000fe2000c101118 */
[----:B------:R-:W-:-:S02]  /*69f0*/  IADD3 R18, P0, PT, R19, R30, RZ ;  /* 0x0000001e13127210 */ /* 0x000fc40007f1e0ff */
[----:B------:R-:W-:Y:S01]  /*6a00*/  LEA.HI.X.SX32 R15, R15, R36, 0x1, P2 ;  /* 0x000000240f0f7211 */ /* 0x000fe200010f0eff */
[----:B------:R-:W-:Y:S01]  /*6a10*/  STG.E.U8 desc[UR24][R10.64], R43 ;  /* 0x0000002b0a007986 */ /* 0x000fe2000c101118 */
[-C--:B------:R-:W-:Y:S02]  /*6a20*/  IADD3 R20, P1, PT, R21, R30.reuse, RZ ;  /* 0x0000001e15147210 */ /* 0x080fe40007f3e0ff */
[----:B------:R-:W-:Y:S01]  /*6a30*/  IADD3 R22, P2, PT, R23, R30, RZ ;  /* 0x0000001e17167210 */ /* 0x000fe20007f5e0ff */
[----:B------:R-:W-:Y:S01]  /*6a40*/  STG.E.U8 desc[UR24][R12.64], R45 ;  /* 0x0000002d0c007986 */ /* 0x000fe2000c101118 */
[-C--:B------:R-:W-:Y:S01]  /*6a50*/  LEA.HI.X.SX32 R19, R19, R36.reuse, 0x1, P0 ;  /* 0x0000002413137211 */ /* 0x080fe200000f0eff */
[----:B0-----:R-:W0:Y:S01]  /*6a60*/  LDC.64 R6, c[0x0][0x3a0] ;  /* 0x0000e800ff067b82 */ /* 0x001e220000000a00 */
[----:B------:R-:W-:Y:S01]  /*6a70*/  LEA.HI.X.SX32 R21, R21, R36, 0x1, P1 ;  /* 0x0000002415157211 */ /* 0x000fe200008f0eff */
[----:B------:R-:W-:Y:S01]  /*6a80*/  STG.E.U8 desc[UR24][R14.64], R47 ;  /* 0x0000002f0e007986 */ /* 0x000fe2000c101118 */
[----:B------:R-:W-:-:S02]  /*6a90*/  IADD3 R24, P0, PT, R25, R30, RZ ;  /* 0x0000001e19187210 */ /* 0x000fc40007f1e0ff */
[----:B------:R-:W-:Y:S01]  /*6aa0*/  LEA.HI.X.SX32 R23, R23, R36, 0x1, P2 ;  /* 0x0000002417177211 */ /* 0x000fe200010f0eff */
[----:B------:R-:W-:Y:S01]  /*6ab0*/  STG.E.U8 desc[UR24][R16.64], R49 ;  /* 0x0000003110007986 */ /* 0x000fe2000c101118 */
[-C--:B------:R-:W-:Y:S02]  /*6ac0*/  IADD3 R26, P1, PT, R27, R30.reuse, RZ ;  /* 0x0000001e1b1a7210 */ /* 0x080fe40007f3e0ff */
[-C--:B------:R-:W-:Y:S01]  /*6ad0*/  IADD3 R28, P2, PT, R29, R30.reuse, RZ ;  /* 0x0000001e1d1c7210 */ /* 0x080fe20007f5e0ff */
[----:B------:R-:W-:Y:S01]  /*6ae0*/  STG.E.U8 desc[UR24][R18.64], R51 ;  /* 0x0000003312007986 */ /* 0x000fe2000c101118 */
[----:B------:R-:W-:Y:S02]  /*6af0*/  IADD3 R30, P3, PT, R31, R30, RZ ;  /* 0x0000001e1f1e7210 */ /* 0x000fe40007f7e0ff */
[-C--:B------:R-:W-:Y:S01]  /*6b00*/  LEA.HI.X.SX32 R25, R25, R36.reuse, 0x1, P0 ;  /* 0x0000002419197211 */ /* 0x080fe200000f0eff */
[----:B------:R-:W-:Y:S01]  /*6b10*/  STG.E.U8 desc[UR24][R20.64], R53 ;  /* 0x0000003514007986 */ /* 0x000fe2000c101118 */
[----:B------:R-:W-:-:S02]  /*6b20*/  LEA.HI.X.SX32 R27, R27, R36, 0x1, P1 ;  /* 0x000000241b1b7211 */ /* 0x000fc400008f0eff */
[-C--:B------:R-:W-:Y:S01]  /*6b30*/  LEA.HI.X.SX32 R29, R29, R36.reuse, 0x1, P2 ;  /* 0x000000241d1d7211 */ /* 0x080fe200010f0eff */
[----:B------:R-:W-:Y:S01]  /*6b40*/  STG.E.U8 desc[UR24][R22.64], R55 ;  /* 0x0000003716007986 */ /* 0x000fe2000c101118 */
[----:B------:R-:W-:Y:S02]  /*6b50*/  LEA.HI.X.SX32 R31, R31, R36, 0x1, P3 ;  /* 0x000000241f1f7211 */ /* 0x000fe400018f0eff */
[----:B------:R-:W-:Y:S01]  /*6b60*/  LOP3.LUT R2, R117, 0x7f, RZ, 0xc0, !PT ;  /* 0x0000007f75027812 */ /* 0x000fe200078ec0ff */
[----:B------:R-:W-:Y:S03]  /*6b70*/  STG.E.U8 desc[UR24][R24.64], R57 ;  /* 0x0000003918007986 */ /* 0x000fe6000c101118 */
[----:B------:R-:W-:Y:S01]  /*6b80*/  ISETP.GE.U32.AND P0, PT, R2, 0x40, PT ;  /* 0x000000400200780c */ /* 0x000fe20003f06070 */
[----:B------:R-:W-:Y:S01]  /*6b90*/  STG.E.U8 desc[UR24][R26.64], R59 ;  /* 0x0000003b1a007986 */ /* 0x000fe2000c101118 */
[----:B0-----:R-:W-:-:S03]  /*6ba0*/  IADD3 R2, P1, P2, R3, UR6, R6 ;  /* 0x0000000603027c10 */ /* 0x001fc6000fa3e006 */
[----:B------:R-:W-:Y:S04]  /*6bb0*/  STG.E.U8 desc[UR24][R28.64], R61 ;  /* 0x0000003d1c007986 */ /* 0x000fe8000c101118 */
[----:B------:R-:W-:Y:S04]  /*6bc0*/  STG.E.U8 desc[UR24][R30.64], R63 ;  /* 0x0000003f1e007986 */ /* 0x000fe8000c101118 */
[----:B------:R-:W-:Y:S01]  /*6bd0*/  STG.E.U8 desc[UR24][R32.64], R65 ;  /* 0x0000004120007986 */ /* 0x000fe2000c101118 */
[----:B------:R-:W-:Y:S06]  /*6be0*/  BAR.SYNC.DEFER_BLOCKING 0x0 ;  /* 0x0000000000007b1d */ /* 0x000fec0000010000 */
[----:B------:R0:W-:Y:S02]  /*6bf0*/  STSM.16.M88 [R67], R0 ;  /* 0x0000000043007844 */ /* 0x0001e40000000000 */
[----:B------:R-:W-:Y:S01]  /*6c00*/  BAR.SYNC.DEFER_BLOCKING 0x0 ;  /* 0x0000000000007b1d */ /* 0x000fe20000010000 */
[----:B0-----:R-:W-:-:S05]  /*6c10*/  IMAD.HI R0, R38, 0x4, RZ ;  /* 0x0000000426007827 */ /* 0x001fca00078e02ff */
[----:B------:R-:W-:Y:S01]  /*6c20*/  IADD3.X R3, PT, PT, R0, UR5, R7, P1, P2 ;  /* 0x0000000500037c10 */ /* 0x000fe20008fe4407 */
[----:B------:R-:W0:Y:S04]  /*6c30*/  LDSM.16.M88 R5, [R34+UR12] ;  /* 0x0000000c2205783b */ /* 0x000e280008000000 */
[----:B0-----:R0:W-:Y:S01]  /*6c40*/  @!P0 STG.E desc[UR24][R2.64], R5 ;  /* 0x0000000502008986 */ /* 0x0011e2000c101918 */
[----:B------:R-:W-:Y:S06]  /*6c50*/  BAR.SYNC.DEFER_BLOCKING 0x0 ;  /* 0x0000000000007b1d */ /* 0x000fec0000010000 */
[----:B------:R-:W-:Y:S05]  /*6c60*/  @P4 BRA `(.L_x_19) ;  /* 0x0000000000a04947 */ /* 0x000fea0003800000 */
[----:B------:R-:W1:Y:S01]  /*6c70*/  S2UR UR5, SR_CgaCtaId ;  /* 0x00000000000579c3 */ /* 0x000e620000008800 */
[----:B------:R-:W-:Y:S01]  /*6c80*/  NOP ;  /* 0x0000000000007918 */ /* 0x000fe20000000000 */
[----:B------:R-:W-:Y:S01]  /*6c90*/  UMOV UR4, 0x50 ;  /* 0x0000005000047882 */ /* 0x000fe20000000000 */
[----:B------:R-:W-:Y:S02]  /*6ca0*/  IMAD.U32 R0, RZ, RZ, UR10 ;  /* 0x0000000aff007e24 */ /* 0x000fe4000f8e00ff */
[----:B0-----:R-:W-:Y:S02]  /*6cb0*/  IMAD.MOV.U32 R3, RZ, RZ, 0x3 ;  /* 0x00000003ff037424 */ /* 0x001fe400078e00ff */
[----:B------:R-:W-:Y:S01]  /*6cc0*/  IMAD.MOV.U32 R7, RZ, RZ, 0x1 ;  /* 0x00000001ff077424 */ /* 0x000fe200078e00ff */
[----:B------:R-:W-:-:S04]  /*6cd0*/  LOP3.LUT R0, R0, 0xffff, RZ, 0xc0, !PT ;  /* 0x0000ffff00007812 */ /* 0x000fc800078ec0ff */
[----:B------:R-:W-:-:S05]  /*6ce0*/  SHF.R.U32.HI R0, RZ, 0x5, R0 ;  /* 0x00000005ff007819 */ /* 0x000fca0000011600 */
[----:B------:R-:W-:Y:S01]  /*6cf0*/  VIADD R2, R0, 0x10 ;  /* 0x0000001000027836 */ /* 0x000fe20000000000 */
[----:B------:R-:W-:Y:S01]  /*6d00*/  SHF.L.U32 R0, R3, R0, RZ ;  /* 0x0000000003007219 */ /* 0x000fe200000006ff */
[----:B-1----:R-:W-:-:S03]  /*6d10*/  ULEA UR6, UR5, UR4, 0x18 ;  /* 0x0000000405067291 */ /* 0x002fc6000f8ec0ff */
[----:B------:R-:W-:-:S04]  /*6d20*/  SHF.L.U32 R3, R7, R2, RZ ;  /* 0x0000000207037219 */ /* 0x000fc800000006ff */
[----:B------:R-:W-:Y:S02]  /*6d30*/  LOP3.LUT R0, R3, R0, RZ, 0xfc, !PT ;  /* 0x0000000003007212 */ /* 0x000fe400078efcff */
[----:B------:R-:W0:Y:S02]  /*6d40*/  LDS R5, [UR6] ;  /* 0x00000006ff057984 */ /* 0x000e240008000800 */
[C---:B------:R-:W-:Y:S02]  /*6d50*/  LOP3.LUT R2, R0.reuse, 0xffff, RZ, 0xc0, !PT ;  /* 0x0000ffff00027812 */ /* 0x040fe400078ec0ff */
[----:B0-----:R-:W-:-:S04]  /*6d60*/  LOP3.LUT R3, R0, 0xffff, R5, 0x80, !PT ;  /* 0x0000ffff00037812 */ /* 0x001fc800078e8005 */
[----:B------:R-:W-:-:S13]  /*6d70*/  ISETP.NE.AND P0, PT, R3, R2, PT ;  /* 0x000000020300720c */ /* 0x000fda0003f05270 */
[----:B------:R-:W-:Y:S05]  /*6d80*/  @P0 BRA `(.L_x_20) ;  /* 0x0000000000500947 */ /* 0x000fea0003800000 */
[----:B------:R-:W-:Y:S02]  /*6d90*/  SHF.R.U32.HI R5, RZ, 0x10, R5 ;  /* 0x00000010ff057819 */ /* 0x000fe40000011605 */
[----:B------:R-:W-:-:S04]  /*6da0*/  SHF.R.U32.HI R2, RZ, 0x10, R0 ;  /* 0x00000010ff027819 */ /* 0x000fc80000011600 */
[----:B------:R-:W-:-:S04]  /*6db0*/  LOP3.LUT R5, R5, R2, RZ, 0xc0, !PT ;  /* 0x0000000205057212 */ /* 0x000fc800078ec0ff */
[----:B------:R-:W-:-:S13]  /*6dc0*/  ISETP.NE.AND P0, PT, R5, R2, PT ;  /* 0x000000020500720c */ /* 0x000fda0003f05270 */
[----:B------:R-:W-:Y:S05]  /*6dd0*/  @P0 BRA `(.L_x_21) ;  /* 0x0000000000300947 */ /* 0x000fea0003800000 */
[----:B------:R-:W-:Y:S01]  /*6de0*/  R2UR UR4, R0 ;  /* 0x00000000000472ca */ /* 0x000fe200000e0000 */
[----:B------:R-:W-:Y:S01]  /*6df0*/  VOTEU.ANY UR5, UPT, PT ;  /* 0x0000000000057886 */ /* 0x000fe200038e0100 */
[----:B------:R-:W0:Y:S01]  /*6e00*/  S2R R0, SR_LANEID ;  /* 0x0000000000007919 */ /* 0x000e220000000000 */
[----:B------:R-:W-:-:S10]  /*6e10*/  UFLO.U32 UR5, UR5 ;  /* 0x00000005000572bd */ /* 0x000fd400080e0000 */
[----:B------:R-:W-:-:S06]  /*6e20*/  ULOP3.LUT UR4, URZ, UR4, URZ, 0x33, !UPT ;  /* 0x00000004ff047292 */ /* 0x000fcc000f8e33ff */
[----:B------:R-:W-:-:S04]  /*6e30*/  IMAD.U32 R2, RZ, RZ, UR4 ;  /* 0x00000004ff027e24 */ /* 0x000fc8000f8e00ff */
[----:B------:R-:W1:Y:S02]  /*6e40*/  REDUX UR7, R2 ;  /* 0x00000000020773c4 */ /* 0x000e640000000000 */
[----:B------:R2:W-:Y:S01]  /*6e50*/  UTCATOMSWS.AND URZ, UR4 ;  /* 0x0000000400ff79e3 */ /* 0x0005e20008000000 */
[----:B0-----:R-:W-:Y:S01]  /*6e60*/  ISETP.EQ.U32.AND P0, PT, R0, UR5, PT ;  /* 0x0000000500007c0c */ /* 0x001fe2000bf02070 */
[----:B-1----:R-:W-:-:S12]  /*6e70*/  IMAD.U32 R0, RZ, RZ, UR7 ;  /* 0x00000007ff007e24 */ /* 0x002fd8000f8e00ff */
[----:B------:R2:W-:Y:S01]  /*6e80*/  @P0 ATOMS.AND RZ, [UR6], R0 ;  /* 0x00000000ffff098c */ /* 0x0005e2000a800006 */
[----:B------:R-:W-:Y:S05]  /*6e90*/  BRA `(.L_x_19) ;  /* 0x0000000000147947 */ /* 0x000fea0003800000 */
.L_x_21:
[----:B------:R-:W-:-:S07]  /*6ea0*/  MOV R2, 0x6ec0 ;  /* 0x00006ec000027802 */ /* 0x000fce0000000f00 */
[----:B------:R-:W-:Y:S05]  /*6eb0*/  CALL.REL.NOINC `($__internal_0_$__cuda_sm10x_tcgen05_guardrail_trap_col_being_dealloced_not_returned_by_alloc) ;  /* 0x0000000000447944 */ /* 0x000fea0003c00000 */
[----:B------:R-:W-:Y:S05]  /*6ec0*/  BRA `(.L_x_19) ;  /* 0x0000000000087947 */ /* 0x000fea0003800000 */
.L_x_20:
[----:B------:R-:W-:-:S07]  /*6ed0*/  MOV R2, 0x6ef0 ;  /* 0x00006ef000027802 */ /* 0x000fce0000000f00 */
[----:B------:R-:W-:Y:S05]  /*6ee0*/  CALL.REL.NOINC `($__internal_2_$__cuda_sm10x_tcgen05_guardrail_trap_unallocated_columns_being_dealloced) ;  /* 0x0000000000507944 */ /* 0x000fea0003c00000 */
.L_x_19:
[----:B------:R-:W-:Y:S01]  /*6ef0*/  NOP ;  /* 0x0000000000007918 */ /* 0x000fe20000000000 */
[----:B--2---:R-:W-:Y:S05]  /*6f00*/  EXIT ;  /* 0x000000000000794d */ /* 0x004fea0003800000 */
.L_x_8:
[----:B------:R-:W1:Y:S02]  /*6f10*/  SYNCS.PHASECHK.TRANS64.TRYWAIT P2, [UR12+0x2000], RZ ;  /* 0x002000ffff0075a7 */ /* 0x000e64000804110c */
[----:B-1----:R-:W-:Y:S05]  /*6f20*/  @!P2 BRA `(.L_x_8) ;  /* 0xfffffffc00f8a947 */ /* 0x002fea000383ffff */
[----:B------:R-:W-:Y:S05]  /*6f30*/  BRA `(.L_x_7) ;  /* 0xffffffa400d47947 */ /* 0x000fea000383ffff */
.L_x_13:
[----:B------:R-:W1:Y:S02]  /*6f40*/  SYNCS.PHASECHK.TRANS64.TRYWAIT P0, [UR12+0x3010], RZ ;  /* 0x003010ffff0075a7 */ /* 0x000e64000800110c */
[----:B-1----:R-:W-:Y:S05]  /*6f50*/  @!P0 BRA `(.L_x_13) ;  /* 0xfffffffc00f88947 */ /* 0x002fea000383ffff */
[----:B------:R-:W-:Y:S05]  /*6f60*/  BRA `(.L_x_22) ;  /* 0xffffffcc00787947 */ /* 0x000fea000383ffff */
.L_x_14:
[----:B------:R-:W0:Y:S02]  /*6f70*/  SYNCS.PHASECHK.TRANS64.TRYWAIT P0, [UR14], R15 ;  /* 0x0000000fff0075a7 */ /* 0x000e24000800110e */
[----:B0-----:R-:W-:Y:S05]  /*6f80*/  @!P0 BRA `(.L_x_14) ;  /* 0xfffffffc00f88947 */ /* 0x001fea000383ffff */
[----:B------:R-:W-:Y:S05]  /*6f90*/  BRA `(.L_x_23) ;  /* 0xffffffe000647947 */ /* 0x000fea000383ffff */
.L_x_18:
[----:B------:R-:W2:Y:S02]  /*6fa0*/  SYNCS.PHASECHK.TRANS64.TRYWAIT P0, [UR14], R0 ;  /* 0x00000000ff0075a7 */ /* 0x000ea4000800110e */
[----:B--2---:R-:W-:Y:S05]  /*6fb0*/  @!P0 BRA `(.L_x_18) ;  /* 0xfffffffc00f88947 */ /* 0x004fea000383ffff */
[----:B------:R-:W-:Y:S05]  /*6fc0*/  BRA `(.L_x_17) ;  /* 0xffffffe800d07947 */ /* 0x000fea000383ffff */
        .weak           $__internal_0_$__cuda_sm10x_tcgen05_guardrail_trap_col_being_dealloced_not_returned_by_alloc
        .type           $__internal_0_$__cuda_sm10x_tcgen05_guardrail_trap_col_being_dealloced_not_returned_by_alloc,@function
        .size           $__internal_0_$__cuda_sm10x_tcgen05_guardrail_trap_col_being_dealloced_not_returned_by_alloc,($__internal_1_$__cuda_sm10x_tcgen05_guardrail_trap_phase_invalid_during_alloc - $__internal_0_$__cuda_sm10x_tcgen05_guardrail_trap_col_being_dealloced_not_returned_by_alloc)
$__internal_0_$__cuda_sm10x_tcgen05_guardrail_trap_col_being_dealloced_not_returned_by_alloc:
[----:B------:R-:W-:Y:S05]  /*6fd0*/  BPT.TRAP 0x1 ;  /* 0x000000040000795c */ /* 0x000fea0000300000 */
[----:B------:R-:W-:-:S04]  /*6fe0*/  IMAD.MOV.U32 R3, RZ, RZ, 0x0 ;  /* 0x00000000ff037424 */ /* 0x000fc800078e00ff */
[----:B------:R-:W-:Y:S05]  /*6ff0*/  RET.REL.NODEC R2 `(attn_fwd) ;  /* 0xffffff9002007950 */ /* 0x000fea0003c3ffff */
        .weak           $__internal_1_$__cuda_sm10x_tcgen05_guardrail_trap_phase_invalid_during_alloc
        .type           $__internal_1_$__cuda_sm10x_tcgen05_guardrail_trap_phase_invalid_during_alloc,@function
        .size           $__internal_1_$__cuda_sm10x_tcgen05_guardrail_trap_phase_invalid_during_alloc,($__internal_2_$__cuda_sm10x_tcgen05_guardrail_trap_unallocated_columns_being_dealloced - $__internal_1_$__cuda_sm10x_tcgen05_guardrail_trap_phase_invalid_during_alloc)
$__internal_1_$__cuda_sm10x_tcgen05_guardrail_trap_phase_invalid_during_alloc:
[----:B------:R-:W-:Y:S05]  /*7000*/  BPT.TRAP 0x1 ;  /* 0x000000040000795c */ /* 0x000fea0000300000 */
[----:B------:R-:W-:-:S04]  /*7010*/  IMAD.MOV.U32 R3, RZ, RZ, 0x0 ;  /* 0x00000000ff037424 */ /* 0x000fc800078e00ff */
[----:B------:R-:W-:Y:S05]  /*7020*/  RET.REL.NODEC R2 `(attn_fwd) ;  /* 0xffffff8c02f47950 */ /* 0x000fea0003c3ffff */
        .weak           $__internal_2_$__cuda_sm10x_tcgen05_guardrail_trap_unallocated_columns_being_dealloced
        .type           $__internal_2_$__cuda_sm10x_tcgen05_guardrail_trap_unallocated_columns_being_dealloced,@function
        .size           $__internal_2_$__cuda_sm10x_tcgen05_guardrail_trap_unallocated_columns_being_dealloced,(.L_x_27 - $__internal_2_$__cuda_sm10x_tcgen05_guardrail_trap_unallocated_columns_being_dealloced)
$__internal_2_$__cuda_sm10x_tcgen05_guardrail_trap_unallocated_columns_being_dealloced:
[----:B------:R-:W-:Y:S05]  /*7030*/  BPT.TRAP 0x1 ;  /* 0x000000040000795c */ /* 0x000fea0000300000 */
[----:B------:R-:W-:-:S04]  /*7040*/  IMAD.MOV.U32 R3, RZ, RZ, 0x0 ;  /* 0x00000000ff037424 */ /* 0x000fc800078e00ff */
[----:B------:R-:W-:Y:S05]  /*7050*/  RET.REL.NODEC R2 `(attn_fwd) ;  /* 0xffffff8c02e87950 */ /* 0x000fea0003c3ffff */
.L_x_24:
[----:B------:R-:W-:-:S00]  /*7060*/  BRA `(.L_x_24) ;  /* 0xfffffffc00fc7947 */ /* 0x000fc0000383ffff */
[----:B------:R-:W-:-:S00]  /*7070*/  NOP ;  /* 0x0000000000007918 */ /* 0x000fc00000000000 */
        /* <DEDUP_REMOVED lines=8> */
.L_x_27:


//--------------------- .nv.global.init           --------------------------
	.section	.nv.global.init,"aw",@progbits
.nv.global.init:
	.type		_$_str,@object
	.size		_$_str,(.L_3 - _$_str)
_$_str:
        /*0000*/ 	.byte	0x5f, 0x5f, 0x43, 0x55, 0x44, 0x41, 0x5f, 0x46, 0x54, 0x5a, 0x00
.L_3:


//--------------------- .nv.shared.attn_fwd       --------------------------
	.section	.nv.shared.attn_fwd,"aw",@nobits
	.sectionflags	@""
	.align	16
	.zero		1024


//--------------------- .nv.shared.reserved.0     --------------------------
	.section	.nv.shared.reserved.0,"aw",@nobits
	.align	8
	.weak		__nv_reservedSMEM_offset_0_alias
	.size		__nv_reservedSMEM_offset_0_alias, 0, 64
	.other		__nv_reservedSMEM_offset_0_alias,@"STO_CUDA_RESERVED_SHARED STV_DEFAULT"
__nv_reservedSMEM_offset_0_alias:
	.zero		0
.nv.shared.reserved.0:
	.zero		64
	.weak		__nv_reservedSMEM_allocation_phase
	.type		__nv_reservedSMEM_allocation_phase,@object
	.size		__nv_reservedSMEM_allocation_phase,(.L_0 - __nv_reservedSMEM_allocation_phase)
__nv_reservedSMEM_allocation_phase:
	.zero		1
.L_0:
	.zero		7
	.weak		__nv_reservedSMEM_devtool_atexit_pc
	.type		__nv_reservedSMEM_devtool_atexit_pc,@object
	.size		__nv_reservedSMEM_devtool_atexit_pc,(__nv_reservedSMEM_allocation_mask - __nv_reservedSMEM_devtool_atexit_pc)
__nv_reservedSMEM_devtool_atexit_pc:
	.zero		8
	.weak		__nv_reservedSMEM_allocation_mask
	.type		__nv_reservedSMEM_allocation_mask,@object
	.size		__nv_reservedSMEM_allocation_mask,(.L_2 - __nv_reservedSMEM_allocation_mask)
__nv_reservedSMEM_allocation_mask:
	.zero		4
.L_2:


//--------------------- .nv.constant0.attn_fwd    --------------------------
	.section	.nv.constant0.attn_fwd,"a",@progbits
	.sectionflags	@""
	.align	4
.nv.constant0.attn_fwd:
	.zero		1032


//--------------------- SYMBOLS --------------------------

	.type		.nv.reservedSmem.offset0,@object
	.size		.nv.reservedSmem.offset0,0x4
	.type		.nv.reservedSmem.cap,@object
	.size		.nv.reservedSmem.cap,0x4
